//
// Generated by NVIDIA NVVM Compiler
//
// Compiler Build ID: CL-36424714
// Cuda compilation tools, release 13.0, V13.0.88
// Based on NVVM 20.0.0
//

.version 9.0
.target sm_100
.address_size 64

	// .globl	_Z10reset_dataPfS_S_S_m
.extern .func  (.param .b32 func_retval0) vprintf
(
	.param .b64 vprintf_param_0,
	.param .b64 vprintf_param_1
)
;
// _ZZ23fused_kernel_tb_hwawarePfS_S_S_mmiiPiE3bid has been demoted
// _ZZ23fused_kernel_tb_hwawarePfS_S_S_mmiiPiE3tag has been demoted
// _ZZ31fused_kernel_tb_hwaware_barrierPfS_S_S_mmiiPiE3bid has been demoted
// _ZZ31fused_kernel_tb_hwaware_barrierPfS_S_S_mmiiPiE3tag has been demoted
// _ZZ30fused_kernel_tb_smbind_barrierPfS_S_S_mmiiPiE3bid has been demoted
// _ZZ30fused_kernel_tb_smbind_barrierPfS_S_S_mmiiPiE3tag has been demoted
// _ZZ10tma_kernelPfS_S_S_mmiE3s_a has been demoted
// _ZZ10tma_kernelPfS_S_S_mmiE3s_b has been demoted
// _ZZ10tma_kernelPfS_S_S_mmiE3s_c has been demoted
.global .align 1 .b8 $str[39] = {69, 114, 114, 111, 114, 32, 97, 116, 32, 37, 108, 100, 58, 32, 37, 102, 32, 37, 102, 32, 37, 102, 59, 32, 119, 97, 110, 116, 101, 100, 32, 99, 32, 61, 32, 37, 102, 10};
.global .align 1 .b8 $str$1[29] = {69, 114, 114, 111, 114, 32, 37, 108, 100, 58, 32, 71, 111, 116, 32, 37, 102, 32, 119, 97, 110, 116, 101, 100, 32, 37, 102, 10};

.visible .entry _Z10reset_dataPfS_S_S_m(
	.param .u64 .ptr .align 1 _Z10reset_dataPfS_S_S_m_param_0,
	.param .u64 .ptr .align 1 _Z10reset_dataPfS_S_S_m_param_1,
	.param .u64 .ptr .align 1 _Z10reset_dataPfS_S_S_m_param_2,
	.param .u64 .ptr .align 1 _Z10reset_dataPfS_S_S_m_param_3,
	.param .u64 _Z10reset_dataPfS_S_S_m_param_4
)
{
	.reg .pred 	%p<3>;
	.reg .b32 	%r<9>;
	.reg .b64 	%rd<20>;

	ld.param.u64 	%rd9, [_Z10reset_dataPfS_S_S_m_param_0];
	ld.param.u64 	%rd10, [_Z10reset_dataPfS_S_S_m_param_1];
	ld.param.u64 	%rd11, [_Z10reset_dataPfS_S_S_m_param_2];
	ld.param.u64 	%rd12, [_Z10reset_dataPfS_S_S_m_param_3];
	ld.param.u64 	%rd13, [_Z10reset_dataPfS_S_S_m_param_4];
	mov.u32 	%r2, %ctaid.x;
	mov.u32 	%r1, %ntid.x;
	mov.u32 	%r3, %tid.x;
	mad.lo.s32 	%r4, %r2, %r1, %r3;
	cvt.u64.u32 	%rd19, %r4;
	setp.le.u64 	%p1, %rd13, %rd19;
	@%p1 bra 	$L__BB0_3;
	mov.u32 	%r5, %nctaid.x;
	mul.lo.s32 	%r6, %r1, %r5;
	cvt.u64.u32 	%rd2, %r6;
	cvta.to.global.u64 	%rd3, %rd9;
	cvta.to.global.u64 	%rd4, %rd10;
	cvta.to.global.u64 	%rd5, %rd11;
	cvta.to.global.u64 	%rd6, %rd12;
$L__BB0_2:
	shl.b64 	%rd14, %rd19, 2;
	add.s64 	%rd15, %rd3, %rd14;
	mov.b32 	%r7, 1065353216;
	st.global.u32 	[%rd15], %r7;
	add.s64 	%rd16, %rd4, %rd14;
	mov.b32 	%r8, 1073741824;
	st.global.u32 	[%rd16], %r8;
	add.s64 	%rd17, %rd5, %rd14;
	st.global.u32 	[%rd17], %r7;
	add.s64 	%rd18, %rd6, %rd14;
	st.global.u32 	[%rd18], %r7;
	add.s64 	%rd19, %rd19, %rd2;
	setp.lt.u64 	%p2, %rd19, %rd13;
	@%p2 bra 	$L__BB0_2;
$L__BB0_3:
	ret;

}
	// .globl	_Z11verify_dataPfS_S_S_mmm
.visible .entry _Z11verify_dataPfS_S_S_mmm(
	.param .u64 .ptr .align 1 _Z11verify_dataPfS_S_S_mmm_param_0,
	.param .u64 .ptr .align 1 _Z11verify_dataPfS_S_S_mmm_param_1,
	.param .u64 .ptr .align 1 _Z11verify_dataPfS_S_S_mmm_param_2,
	.param .u64 .ptr .align 1 _Z11verify_dataPfS_S_S_mmm_param_3,
	.param .u64 _Z11verify_dataPfS_S_S_mmm_param_4,
	.param .u64 _Z11verify_dataPfS_S_S_mmm_param_5,
	.param .u64 _Z11verify_dataPfS_S_S_mmm_param_6
)
{
	.local .align 8 .b8 	__local_depot1[40];
	.reg .b64 	%SP;
	.reg .b64 	%SPL;
	.reg .pred 	%p<12>;
	.reg .b32 	%r<13>;
	.reg .b32 	%f<26>;
	.reg .b64 	%rd<43>;
	.reg .b64 	%fd<7>;

	mov.u64 	%SPL, __local_depot1;
	cvta.local.u64 	%SP, %SPL;
	ld.param.u64 	%rd19, [_Z11verify_dataPfS_S_S_mmm_param_0];
	ld.param.u64 	%rd20, [_Z11verify_dataPfS_S_S_mmm_param_1];
	ld.param.u64 	%rd21, [_Z11verify_dataPfS_S_S_mmm_param_2];
	ld.param.u64 	%rd22, [_Z11verify_dataPfS_S_S_mmm_param_3];
	ld.param.u64 	%rd23, [_Z11verify_dataPfS_S_S_mmm_param_4];
	ld.param.u64 	%rd24, [_Z11verify_dataPfS_S_S_mmm_param_5];
	ld.param.u64 	%rd25, [_Z11verify_dataPfS_S_S_mmm_param_6];
	add.u64 	%rd26, %SP, 0;
	add.u64 	%rd1, %SPL, 0;
	setp.eq.s64 	%p1, %rd25, 0;
	mov.f32 	%f25, 0f3F800000;
	@%p1 bra 	$L__BB1_6;
	and.b64  	%rd40, %rd25, 3;
	setp.lt.u64 	%p2, %rd25, 4;
	mov.f32 	%f25, 0f3F800000;
	@%p2 bra 	$L__BB1_4;
	and.b64  	%rd39, %rd25, -4;
	mov.f32 	%f25, 0f3F800000;
$L__BB1_3:
	add.f32 	%f17, %f25, %f25;
	fma.rn.f32 	%f18, %f25, 0f40000000, %f17;
	add.f32 	%f19, %f18, %f18;
	fma.rn.f32 	%f25, %f18, 0f40000000, %f19;
	add.s64 	%rd39, %rd39, -4;
	setp.ne.s64 	%p3, %rd39, 0;
	@%p3 bra 	$L__BB1_3;
$L__BB1_4:
	setp.eq.s64 	%p4, %rd40, 0;
	@%p4 bra 	$L__BB1_6;
$L__BB1_5:
	.pragma "nounroll";
	add.f32 	%f25, %f25, %f25;
	add.s64 	%rd40, %rd40, -1;
	setp.ne.s64 	%p5, %rd40, 0;
	@%p5 bra 	$L__BB1_5;
$L__BB1_6:
	mov.u32 	%r2, %ctaid.x;
	mov.u32 	%r1, %ntid.x;
	mov.u32 	%r3, %tid.x;
	mad.lo.s32 	%r4, %r2, %r1, %r3;
	cvt.u64.u32 	%rd42, %r4;
	setp.le.u64 	%p6, %rd23, %rd42;
	@%p6 bra 	$L__BB1_10;
	mov.u32 	%r5, %nctaid.x;
	mul.lo.s32 	%r6, %r1, %r5;
	cvt.u64.u32 	%rd9, %r6;
	cvta.to.global.u64 	%rd10, %rd19;
	cvta.to.global.u64 	%rd11, %rd20;
	cvta.to.global.u64 	%rd12, %rd21;
	mov.u64 	%rd41, %rd42;
$L__BB1_8:
	shl.b64 	%rd27, %rd41, 2;
	add.s64 	%rd28, %rd10, %rd27;
	ld.global.f32 	%f8, [%rd28];
	add.s64 	%rd29, %rd11, %rd27;
	ld.global.f32 	%f9, [%rd29];
	add.f32 	%f20, %f8, %f9;
	add.f32 	%f10, %f20, 0f3F800000;
	add.s64 	%rd30, %rd12, %rd27;
	ld.global.f32 	%f11, [%rd30];
	setp.eq.f32 	%p7, %f10, %f11;
	@%p7 bra 	$L__BB1_9;
	bra.uni 	$L__BB1_16;
$L__BB1_9:
	add.s64 	%rd41, %rd41, %rd9;
	setp.lt.u64 	%p8, %rd41, %rd23;
	@%p8 bra 	$L__BB1_8;
$L__BB1_10:
	setp.le.u64 	%p9, %rd24, %rd42;
	@%p9 bra 	$L__BB1_15;
	mov.u32 	%r7, %nctaid.x;
	mul.lo.s32 	%r8, %r1, %r7;
	cvt.u64.u32 	%rd13, %r8;
	cvta.to.global.u64 	%rd14, %rd22;
$L__BB1_12:
	shl.b64 	%rd31, %rd42, 2;
	add.s64 	%rd32, %rd14, %rd31;
	ld.global.f32 	%f12, [%rd32];
	setp.eq.f32 	%p10, %f12, %f25;
	@%p10 bra 	$L__BB1_14;
	cvt.f64.f32 	%fd1, %f12;
	cvt.f64.f32 	%fd2, %f25;
	st.local.u64 	[%rd1], %rd42;
	st.local.f64 	[%rd1+8], %fd1;
	st.local.f64 	[%rd1+16], %fd2;
	mov.u64 	%rd33, $str$1;
	cvta.global.u64 	%rd34, %rd33;
	{ // callseq 0, 0
	.param .b64 param0;
	st.param.b64 	[param0], %rd34;
	.param .b64 param1;
	st.param.b64 	[param1], %rd26;
	.param .b32 retval0;
	call.uni (retval0), 
	vprintf, 
	(
	param0, 
	param1
	);
	ld.param.b32 	%r9, [retval0];
	} // callseq 0
	bra.uni 	$L__BB1_15;
$L__BB1_14:
	add.s64 	%rd42, %rd42, %rd13;
	setp.lt.u64 	%p11, %rd42, %rd24;
	@%p11 bra 	$L__BB1_12;
$L__BB1_15:
	ret;
$L__BB1_16:
	cvt.f64.f32 	%fd3, %f8;
	cvt.f64.f32 	%fd4, %f9;
	cvt.f64.f32 	%fd5, %f11;
	cvt.f64.f32 	%fd6, %f10;
	st.local.u64 	[%rd1], %rd41;
	st.local.f64 	[%rd1+8], %fd3;
	st.local.f64 	[%rd1+16], %fd4;
	st.local.f64 	[%rd1+24], %fd5;
	st.local.f64 	[%rd1+32], %fd6;
	mov.u64 	%rd36, $str;
	cvta.global.u64 	%rd37, %rd36;
	{ // callseq 1, 0
	.param .b64 param0;
	st.param.b64 	[param0], %rd37;
	.param .b64 param1;
	st.param.b64 	[param1], %rd26;
	.param .b32 retval0;
	call.uni (retval0), 
	vprintf, 
	(
	param0, 
	param1
	);
	ld.param.b32 	%r11, [retval0];
	} // callseq 1
	bra.uni 	$L__BB1_15;

}
	// .globl	_Z15membound_kernelPfS_S_m
.visible .entry _Z15membound_kernelPfS_S_m(
	.param .u64 .ptr .align 1 _Z15membound_kernelPfS_S_m_param_0,
	.param .u64 .ptr .align 1 _Z15membound_kernelPfS_S_m_param_1,
	.param .u64 .ptr .align 1 _Z15membound_kernelPfS_S_m_param_2,
	.param .u64 _Z15membound_kernelPfS_S_m_param_3
)
{
	.reg .pred 	%p<3>;
	.reg .b32 	%r<7>;
	.reg .b32 	%f<6>;
	.reg .b64 	%rd<17>;

	ld.param.u64 	%rd8, [_Z15membound_kernelPfS_S_m_param_0];
	ld.param.u64 	%rd9, [_Z15membound_kernelPfS_S_m_param_1];
	ld.param.u64 	%rd10, [_Z15membound_kernelPfS_S_m_param_2];
	ld.param.u64 	%rd11, [_Z15membound_kernelPfS_S_m_param_3];
	mov.u32 	%r2, %ctaid.x;
	mov.u32 	%r1, %ntid.x;
	mov.u32 	%r3, %tid.x;
	mad.lo.s32 	%r4, %r2, %r1, %r3;
	cvt.u64.u32 	%rd16, %r4;
	setp.le.u64 	%p1, %rd11, %rd16;
	@%p1 bra 	$L__BB2_3;
	mov.u32 	%r5, %nctaid.x;
	mul.lo.s32 	%r6, %r1, %r5;
	cvt.u64.u32 	%rd2, %r6;
	cvta.to.global.u64 	%rd3, %rd8;
	cvta.to.global.u64 	%rd4, %rd9;
	cvta.to.global.u64 	%rd5, %rd10;
$L__BB2_2:
	shl.b64 	%rd12, %rd16, 2;
	add.s64 	%rd13, %rd3, %rd12;
	ld.global.f32 	%f1, [%rd13];
	add.s64 	%rd14, %rd4, %rd12;
	ld.global.f32 	%f2, [%rd14];
	add.f32 	%f3, %f1, %f2;
	add.s64 	%rd15, %rd5, %rd12;
	ld.global.f32 	%f4, [%rd15];
	add.f32 	%f5, %f4, %f3;
	st.global.f32 	[%rd15], %f5;
	bar.sync 	0;
	add.s64 	%rd16, %rd16, %rd2;
	setp.lt.u64 	%p2, %rd16, %rd11;
	@%p2 bra 	$L__BB2_2;
$L__BB2_3:
	ret;

}
	// .globl	_Z19computebound_kernelPfmi
.visible .entry _Z19computebound_kernelPfmi(
	.param .u64 .ptr .align 1 _Z19computebound_kernelPfmi_param_0,
	.param .u64 _Z19computebound_kernelPfmi_param_1,
	.param .u32 _Z19computebound_kernelPfmi_param_2
)
{
	.reg .pred 	%p<9>;
	.reg .b32 	%r<14>;
	.reg .b32 	%f<19>;
	.reg .b64 	%rd<11>;

	ld.param.u64 	%rd7, [_Z19computebound_kernelPfmi_param_0];
	ld.param.u64 	%rd8, [_Z19computebound_kernelPfmi_param_1];
	ld.param.u32 	%r6, [_Z19computebound_kernelPfmi_param_2];
	mov.u32 	%r7, %ctaid.x;
	mov.u32 	%r1, %ntid.x;
	mov.u32 	%r8, %tid.x;
	mad.lo.s32 	%r9, %r7, %r1, %r8;
	cvt.u64.u32 	%rd10, %r9;
	setp.le.u64 	%p1, %rd8, %rd10;
	@%p1 bra 	$L__BB3_11;
	mov.u32 	%r10, %nctaid.x;
	mul.lo.s32 	%r11, %r1, %r10;
	cvt.u64.u32 	%rd2, %r11;
	and.b32  	%r2, %r6, 3;
	and.b32  	%r12, %r6, 2147483644;
	neg.s32 	%r3, %r12;
	cvta.to.global.u64 	%rd3, %rd7;
$L__BB3_2:
	setp.lt.s32 	%p2, %r6, 1;
	@%p2 bra 	$L__BB3_10;
	setp.lt.u32 	%p3, %r6, 4;
	shl.b64 	%rd9, %rd10, 2;
	add.s64 	%rd5, %rd3, %rd9;
	ld.global.f32 	%f16, [%rd5];
	@%p3 bra 	$L__BB3_6;
	mov.u32 	%r13, %r3;
$L__BB3_5:
	add.f32 	%f10, %f16, %f16;
	fma.rn.f32 	%f11, %f16, 0f40000000, %f10;
	add.f32 	%f12, %f11, %f11;
	fma.rn.f32 	%f16, %f11, 0f40000000, %f12;
	add.s32 	%r13, %r13, 4;
	setp.ne.s32 	%p4, %r13, 0;
	@%p4 bra 	$L__BB3_5;
$L__BB3_6:
	setp.eq.s32 	%p5, %r2, 0;
	@%p5 bra 	$L__BB3_9;
	setp.eq.s32 	%p6, %r2, 1;
	add.f32 	%f16, %f16, %f16;
	@%p6 bra 	$L__BB3_9;
	setp.eq.s32 	%p7, %r2, 2;
	add.f32 	%f13, %f16, %f16;
	add.f32 	%f14, %f13, %f13;
	selp.f32 	%f16, %f13, %f14, %p7;
$L__BB3_9:
	st.global.f32 	[%rd5], %f16;
$L__BB3_10:
	bar.sync 	0;
	add.s64 	%rd10, %rd10, %rd2;
	setp.lt.u64 	%p8, %rd10, %rd8;
	@%p8 bra 	$L__BB3_2;
$L__BB3_11:
	ret;

}
	// .globl	_Z12fused_kernelPfS_S_S_mmi
.visible .entry _Z12fused_kernelPfS_S_S_mmi(
	.param .u64 .ptr .align 1 _Z12fused_kernelPfS_S_S_mmi_param_0,
	.param .u64 .ptr .align 1 _Z12fused_kernelPfS_S_S_mmi_param_1,
	.param .u64 .ptr .align 1 _Z12fused_kernelPfS_S_S_mmi_param_2,
	.param .u64 .ptr .align 1 _Z12fused_kernelPfS_S_S_mmi_param_3,
	.param .u64 _Z12fused_kernelPfS_S_S_mmi_param_4,
	.param .u64 _Z12fused_kernelPfS_S_S_mmi_param_5,
	.param .u32 _Z12fused_kernelPfS_S_S_mmi_param_6
)
{
	.reg .pred 	%p<20>;
	.reg .b32 	%r<24>;
	.reg .b32 	%f<52>;
	.reg .b64 	%rd<47>;

	ld.param.u64 	%rd24, [_Z12fused_kernelPfS_S_S_mmi_param_0];
	ld.param.u64 	%rd25, [_Z12fused_kernelPfS_S_S_mmi_param_1];
	ld.param.u64 	%rd26, [_Z12fused_kernelPfS_S_S_mmi_param_2];
	ld.param.u64 	%rd27, [_Z12fused_kernelPfS_S_S_mmi_param_3];
	ld.param.u64 	%rd22, [_Z12fused_kernelPfS_S_S_mmi_param_4];
	ld.param.u64 	%rd23, [_Z12fused_kernelPfS_S_S_mmi_param_5];
	ld.param.u32 	%r11, [_Z12fused_kernelPfS_S_S_mmi_param_6];
	cvta.to.global.u64 	%rd1, %rd26;
	cvta.to.global.u64 	%rd2, %rd25;
	cvta.to.global.u64 	%rd3, %rd24;
	cvta.to.global.u64 	%rd4, %rd27;
	mov.u32 	%r12, %ctaid.x;
	mov.u32 	%r1, %ntid.x;
	mov.u32 	%r13, %tid.x;
	mad.lo.s32 	%r14, %r12, %r1, %r13;
	cvt.u64.u32 	%rd42, %r14;
	min.u64 	%rd6, %rd22, %rd23;
	setp.le.u64 	%p1, %rd6, %rd42;
	@%p1 bra 	$L__BB4_10;
	setp.gt.s32 	%p2, %r11, 0;
	mov.u32 	%r15, %nctaid.x;
	mul.lo.s32 	%r16, %r1, %r15;
	cvt.u64.u32 	%rd7, %r16;
	@%p2 bra 	$L__BB4_2;
	bra.uni 	$L__BB4_24;
$L__BB4_2:
	and.b32  	%r2, %r11, 3;
	and.b32  	%r3, %r11, 2147483644;
$L__BB4_3:
	setp.lt.u32 	%p4, %r11, 4;
	shl.b64 	%rd32, %rd42, 2;
	add.s64 	%rd33, %rd3, %rd32;
	ld.global.f32 	%f23, [%rd33];
	add.s64 	%rd34, %rd2, %rd32;
	ld.global.f32 	%f24, [%rd34];
	add.f32 	%f25, %f23, %f24;
	add.s64 	%rd35, %rd1, %rd32;
	ld.global.f32 	%f26, [%rd35];
	add.f32 	%f27, %f26, %f25;
	st.global.f32 	[%rd35], %f27;
	add.s64 	%rd9, %rd4, %rd32;
	ld.global.f32 	%f47, [%rd9];
	@%p4 bra 	$L__BB4_6;
	mov.b32 	%r22, 0;
$L__BB4_5:
	add.f32 	%f28, %f47, %f47;
	fma.rn.f32 	%f29, %f47, 0f40000000, %f28;
	add.f32 	%f30, %f29, %f29;
	fma.rn.f32 	%f47, %f29, 0f40000000, %f30;
	add.s32 	%r22, %r22, 4;
	setp.ne.s32 	%p5, %r22, %r3;
	@%p5 bra 	$L__BB4_5;
$L__BB4_6:
	setp.eq.s32 	%p6, %r2, 0;
	@%p6 bra 	$L__BB4_9;
	setp.eq.s32 	%p7, %r2, 1;
	add.f32 	%f47, %f47, %f47;
	@%p7 bra 	$L__BB4_9;
	setp.eq.s32 	%p8, %r2, 2;
	add.f32 	%f31, %f47, %f47;
	add.f32 	%f32, %f31, %f31;
	selp.f32 	%f47, %f31, %f32, %p8;
$L__BB4_9:
	st.global.f32 	[%rd9], %f47;
	add.s64 	%rd42, %rd42, %rd7;
	setp.lt.u64 	%p9, %rd42, %rd6;
	@%p9 bra 	$L__BB4_3;
$L__BB4_10:
	setp.ge.u64 	%p10, %rd42, %rd22;
	@%p10 bra 	$L__BB4_13;
	mov.u32 	%r18, %nctaid.x;
	mul.lo.s32 	%r19, %r1, %r18;
	cvt.u64.u32 	%rd12, %r19;
$L__BB4_12:
	shl.b64 	%rd36, %rd42, 2;
	add.s64 	%rd37, %rd3, %rd36;
	ld.global.f32 	%f33, [%rd37];
	add.s64 	%rd38, %rd2, %rd36;
	ld.global.f32 	%f34, [%rd38];
	add.f32 	%f35, %f33, %f34;
	add.s64 	%rd39, %rd1, %rd36;
	ld.global.f32 	%f36, [%rd39];
	add.f32 	%f37, %f36, %f35;
	st.global.f32 	[%rd39], %f37;
	add.s64 	%rd42, %rd42, %rd12;
	setp.lt.u64 	%p11, %rd42, %rd22;
	@%p11 bra 	$L__BB4_12;
$L__BB4_13:
	setp.ge.u64 	%p12, %rd42, %rd23;
	@%p12 bra 	$L__BB4_23;
	setp.lt.s32 	%p13, %r11, 1;
	mov.u32 	%r20, %nctaid.x;
	mul.lo.s32 	%r6, %r1, %r20;
	@%p13 bra 	$L__BB4_23;
	and.b32  	%r7, %r11, 3;
	and.b32  	%r21, %r11, 2147483644;
	neg.s32 	%r8, %r21;
	cvt.u64.u32 	%rd16, %r6;
$L__BB4_16:
	setp.lt.u32 	%p14, %r11, 4;
	shl.b64 	%rd40, %rd42, 2;
	add.s64 	%rd18, %rd4, %rd40;
	ld.global.f32 	%f51, [%rd18];
	@%p14 bra 	$L__BB4_19;
	mov.u32 	%r23, %r8;
$L__BB4_18:
	add.f32 	%f39, %f51, %f51;
	fma.rn.f32 	%f40, %f51, 0f40000000, %f39;
	add.f32 	%f41, %f40, %f40;
	fma.rn.f32 	%f51, %f40, 0f40000000, %f41;
	add.s32 	%r23, %r23, 4;
	setp.ne.s32 	%p15, %r23, 0;
	@%p15 bra 	$L__BB4_18;
$L__BB4_19:
	setp.eq.s32 	%p16, %r7, 0;
	@%p16 bra 	$L__BB4_22;
	setp.eq.s32 	%p17, %r7, 1;
	add.f32 	%f51, %f51, %f51;
	@%p17 bra 	$L__BB4_22;
	setp.eq.s32 	%p18, %r7, 2;
	add.f32 	%f42, %f51, %f51;
	add.f32 	%f43, %f42, %f42;
	selp.f32 	%f51, %f42, %f43, %p18;
$L__BB4_22:
	st.global.f32 	[%rd18], %f51;
	add.s64 	%rd42, %rd42, %rd16;
	setp.lt.u64 	%p19, %rd42, %rd23;
	@%p19 bra 	$L__BB4_16;
$L__BB4_23:
	ret;
$L__BB4_24:
	shl.b64 	%rd28, %rd42, 2;
	add.s64 	%rd29, %rd3, %rd28;
	ld.global.f32 	%f17, [%rd29];
	add.s64 	%rd30, %rd2, %rd28;
	ld.global.f32 	%f18, [%rd30];
	add.f32 	%f19, %f17, %f18;
	add.s64 	%rd31, %rd1, %rd28;
	ld.global.f32 	%f20, [%rd31];
	add.f32 	%f21, %f20, %f19;
	st.global.f32 	[%rd31], %f21;
	add.s64 	%rd42, %rd42, %rd7;
	setp.lt.u64 	%p3, %rd42, %rd6;
	@%p3 bra 	$L__BB4_24;
	bra.uni 	$L__BB4_10;

}
	// .globl	_Z20fused_kernel_barrierPfS_S_S_mmi
.visible .entry _Z20fused_kernel_barrierPfS_S_S_mmi(
	.param .u64 .ptr .align 1 _Z20fused_kernel_barrierPfS_S_S_mmi_param_0,
	.param .u64 .ptr .align 1 _Z20fused_kernel_barrierPfS_S_S_mmi_param_1,
	.param .u64 .ptr .align 1 _Z20fused_kernel_barrierPfS_S_S_mmi_param_2,
	.param .u64 .ptr .align 1 _Z20fused_kernel_barrierPfS_S_S_mmi_param_3,
	.param .u64 _Z20fused_kernel_barrierPfS_S_S_mmi_param_4,
	.param .u64 _Z20fused_kernel_barrierPfS_S_S_mmi_param_5,
	.param .u32 _Z20fused_kernel_barrierPfS_S_S_mmi_param_6
)
{
	.reg .pred 	%p<11>;
	.reg .b32 	%r<16>;
	.reg .b32 	%f<24>;
	.reg .b64 	%rd<26>;

	ld.param.u64 	%rd13, [_Z20fused_kernel_barrierPfS_S_S_mmi_param_0];
	ld.param.u64 	%rd14, [_Z20fused_kernel_barrierPfS_S_S_mmi_param_1];
	ld.param.u64 	%rd15, [_Z20fused_kernel_barrierPfS_S_S_mmi_param_2];
	ld.param.u64 	%rd16, [_Z20fused_kernel_barrierPfS_S_S_mmi_param_3];
	ld.param.u64 	%rd17, [_Z20fused_kernel_barrierPfS_S_S_mmi_param_4];
	ld.param.u64 	%rd18, [_Z20fused_kernel_barrierPfS_S_S_mmi_param_5];
	ld.param.u32 	%r6, [_Z20fused_kernel_barrierPfS_S_S_mmi_param_6];
	mov.u32 	%r7, %ctaid.x;
	mov.u32 	%r1, %ntid.x;
	mov.u32 	%r8, %tid.x;
	mad.lo.s32 	%r9, %r7, %r1, %r8;
	cvt.u64.u32 	%rd25, %r9;
	setp.le.u64 	%p1, %rd17, %rd25;
	@%p1 bra 	$L__BB5_3;
	mov.u32 	%r10, %nctaid.x;
	mul.lo.s32 	%r11, %r1, %r10;
	cvt.u64.u32 	%rd2, %r11;
	cvta.to.global.u64 	%rd3, %rd13;
	cvta.to.global.u64 	%rd4, %rd14;
	cvta.to.global.u64 	%rd5, %rd15;
	mov.u64 	%rd24, %rd25;
$L__BB5_2:
	shl.b64 	%rd19, %rd24, 2;
	add.s64 	%rd20, %rd3, %rd19;
	ld.global.f32 	%f9, [%rd20];
	add.s64 	%rd21, %rd4, %rd19;
	ld.global.f32 	%f10, [%rd21];
	add.f32 	%f11, %f9, %f10;
	add.s64 	%rd22, %rd5, %rd19;
	ld.global.f32 	%f12, [%rd22];
	add.f32 	%f13, %f12, %f11;
	st.global.f32 	[%rd22], %f13;
	bar.sync 	0;
	add.s64 	%rd24, %rd24, %rd2;
	setp.lt.u64 	%p2, %rd24, %rd17;
	@%p2 bra 	$L__BB5_2;
$L__BB5_3:
	setp.le.u64 	%p3, %rd18, %rd25;
	@%p3 bra 	$L__BB5_14;
	mov.u32 	%r12, %nctaid.x;
	mul.lo.s32 	%r13, %r1, %r12;
	cvt.u64.u32 	%rd6, %r13;
	and.b32  	%r2, %r6, 3;
	and.b32  	%r14, %r6, 2147483644;
	neg.s32 	%r3, %r14;
	cvta.to.global.u64 	%rd7, %rd16;
$L__BB5_5:
	setp.lt.s32 	%p4, %r6, 1;
	@%p4 bra 	$L__BB5_13;
	setp.lt.u32 	%p5, %r6, 4;
	shl.b64 	%rd23, %rd25, 2;
	add.s64 	%rd11, %rd7, %rd23;
	ld.global.f32 	%f21, [%rd11];
	@%p5 bra 	$L__BB5_9;
	mov.u32 	%r15, %r3;
$L__BB5_8:
	add.f32 	%f15, %f21, %f21;
	fma.rn.f32 	%f16, %f21, 0f40000000, %f15;
	add.f32 	%f17, %f16, %f16;
	fma.rn.f32 	%f21, %f16, 0f40000000, %f17;
	add.s32 	%r15, %r15, 4;
	setp.ne.s32 	%p6, %r15, 0;
	@%p6 bra 	$L__BB5_8;
$L__BB5_9:
	setp.eq.s32 	%p7, %r2, 0;
	@%p7 bra 	$L__BB5_12;
	setp.eq.s32 	%p8, %r2, 1;
	add.f32 	%f21, %f21, %f21;
	@%p8 bra 	$L__BB5_12;
	setp.eq.s32 	%p9, %r2, 2;
	add.f32 	%f18, %f21, %f21;
	add.f32 	%f19, %f18, %f18;
	selp.f32 	%f21, %f18, %f19, %p9;
$L__BB5_12:
	st.global.f32 	[%rd11], %f21;
$L__BB5_13:
	bar.sync 	0;
	add.s64 	%rd25, %rd25, %rd6;
	setp.lt.u64 	%p10, %rd25, %rd18;
	@%p10 bra 	$L__BB5_5;
$L__BB5_14:
	ret;

}
	// .globl	_Z13fused_kernel2PfS_S_S_mmi
.visible .entry _Z13fused_kernel2PfS_S_S_mmi(
	.param .u64 .ptr .align 1 _Z13fused_kernel2PfS_S_S_mmi_param_0,
	.param .u64 .ptr .align 1 _Z13fused_kernel2PfS_S_S_mmi_param_1,
	.param .u64 .ptr .align 1 _Z13fused_kernel2PfS_S_S_mmi_param_2,
	.param .u64 .ptr .align 1 _Z13fused_kernel2PfS_S_S_mmi_param_3,
	.param .u64 _Z13fused_kernel2PfS_S_S_mmi_param_4,
	.param .u64 _Z13fused_kernel2PfS_S_S_mmi_param_5,
	.param .u32 _Z13fused_kernel2PfS_S_S_mmi_param_6
)
{
	.reg .pred 	%p<12>;
	.reg .b16 	%rs<4>;
	.reg .b32 	%r<22>;
	.reg .b32 	%f<24>;
	.reg .b64 	%rd<26>;

	ld.param.u64 	%rd13, [_Z13fused_kernel2PfS_S_S_mmi_param_0];
	ld.param.u64 	%rd14, [_Z13fused_kernel2PfS_S_S_mmi_param_1];
	ld.param.u64 	%rd15, [_Z13fused_kernel2PfS_S_S_mmi_param_2];
	ld.param.u64 	%rd16, [_Z13fused_kernel2PfS_S_S_mmi_param_3];
	ld.param.u64 	%rd17, [_Z13fused_kernel2PfS_S_S_mmi_param_4];
	ld.param.u64 	%rd18, [_Z13fused_kernel2PfS_S_S_mmi_param_5];
	ld.param.u32 	%r7, [_Z13fused_kernel2PfS_S_S_mmi_param_6];
	mov.u32 	%r8, %ctaid.x;
	mov.u32 	%r1, %ntid.x;
	mul.lo.s32 	%r9, %r8, %r1;
	shr.u32 	%r10, %r9, 1;
	mov.u32 	%r11, %tid.x;
	shr.u32 	%r12, %r1, 1;
	cvt.u16.u32 	%rs1, %r11;
	cvt.u16.u32 	%rs2, %r12;
	rem.u16 	%rs3, %rs1, %rs2;
	cvt.u32.u16 	%r13, %rs3;
	add.s32 	%r14, %r10, %r13;
	cvt.u64.u32 	%rd24, %r14;
	setp.lt.u32 	%p1, %r11, %r12;
	@%p1 bra 	$L__BB6_11;
	setp.le.u64 	%p2, %rd18, %rd24;
	@%p2 bra 	$L__BB6_14;
	setp.lt.s32 	%p3, %r7, 1;
	mov.u32 	%r15, %nctaid.x;
	mul.lo.s32 	%r16, %r1, %r15;
	shr.u32 	%r2, %r16, 1;
	@%p3 bra 	$L__BB6_14;
	and.b32  	%r3, %r7, 3;
	and.b32  	%r17, %r7, 2147483644;
	neg.s32 	%r4, %r17;
	cvta.to.global.u64 	%rd2, %rd16;
	cvt.u64.u32 	%rd3, %r2;
$L__BB6_4:
	setp.lt.u32 	%p4, %r7, 4;
	shl.b64 	%rd19, %rd24, 2;
	add.s64 	%rd5, %rd2, %rd19;
	ld.global.f32 	%f23, [%rd5];
	@%p4 bra 	$L__BB6_7;
	mov.u32 	%r21, %r4;
$L__BB6_6:
	add.f32 	%f10, %f23, %f23;
	fma.rn.f32 	%f11, %f23, 0f40000000, %f10;
	add.f32 	%f12, %f11, %f11;
	fma.rn.f32 	%f23, %f11, 0f40000000, %f12;
	add.s32 	%r21, %r21, 4;
	setp.ne.s32 	%p5, %r21, 0;
	@%p5 bra 	$L__BB6_6;
$L__BB6_7:
	setp.eq.s32 	%p6, %r3, 0;
	@%p6 bra 	$L__BB6_10;
	setp.eq.s32 	%p7, %r3, 1;
	add.f32 	%f23, %f23, %f23;
	@%p7 bra 	$L__BB6_10;
	setp.eq.s32 	%p8, %r3, 2;
	add.f32 	%f13, %f23, %f23;
	add.f32 	%f14, %f13, %f13;
	selp.f32 	%f23, %f13, %f14, %p8;
$L__BB6_10:
	st.global.f32 	[%rd5], %f23;
	add.s64 	%rd24, %rd24, %rd3;
	setp.lt.u64 	%p9, %rd24, %rd18;
	@%p9 bra 	$L__BB6_4;
	bra.uni 	$L__BB6_14;
$L__BB6_11:
	setp.le.u64 	%p10, %rd17, %rd24;
	@%p10 bra 	$L__BB6_14;
	mov.u32 	%r18, %nctaid.x;
	mul.lo.s32 	%r19, %r1, %r18;
	shr.u32 	%r20, %r19, 1;
	cvt.u64.u32 	%rd7, %r20;
	cvta.to.global.u64 	%rd8, %rd13;
	cvta.to.global.u64 	%rd9, %rd14;
	cvta.to.global.u64 	%rd10, %rd15;
$L__BB6_13:
	shl.b64 	%rd20, %rd24, 2;
	add.s64 	%rd21, %rd8, %rd20;
	ld.global.f32 	%f15, [%rd21];
	add.s64 	%rd22, %rd9, %rd20;
	ld.global.f32 	%f16, [%rd22];
	add.f32 	%f17, %f15, %f16;
	add.s64 	%rd23, %rd10, %rd20;
	ld.global.f32 	%f18, [%rd23];
	add.f32 	%f19, %f18, %f17;
	st.global.f32 	[%rd23], %f19;
	add.s64 	%rd24, %rd24, %rd7;
	setp.lt.u64 	%p11, %rd24, %rd17;
	@%p11 bra 	$L__BB6_13;
$L__BB6_14:
	ret;

}
	// .globl	_Z21fused_kernel2_barrierPfS_S_S_mmi
.visible .entry _Z21fused_kernel2_barrierPfS_S_S_mmi(
	.param .u64 .ptr .align 1 _Z21fused_kernel2_barrierPfS_S_S_mmi_param_0,
	.param .u64 .ptr .align 1 _Z21fused_kernel2_barrierPfS_S_S_mmi_param_1,
	.param .u64 .ptr .align 1 _Z21fused_kernel2_barrierPfS_S_S_mmi_param_2,
	.param .u64 .ptr .align 1 _Z21fused_kernel2_barrierPfS_S_S_mmi_param_3,
	.param .u64 _Z21fused_kernel2_barrierPfS_S_S_mmi_param_4,
	.param .u64 _Z21fused_kernel2_barrierPfS_S_S_mmi_param_5,
	.param .u32 _Z21fused_kernel2_barrierPfS_S_S_mmi_param_6
)
{
	.reg .pred 	%p<17>;
	.reg .b16 	%rs<4>;
	.reg .b32 	%r<29>;
	.reg .b32 	%f<24>;
	.reg .b64 	%rd<39>;

	ld.param.u64 	%rd22, [_Z21fused_kernel2_barrierPfS_S_S_mmi_param_0];
	ld.param.u64 	%rd23, [_Z21fused_kernel2_barrierPfS_S_S_mmi_param_1];
	ld.param.u64 	%rd24, [_Z21fused_kernel2_barrierPfS_S_S_mmi_param_2];
	ld.param.u64 	%rd25, [_Z21fused_kernel2_barrierPfS_S_S_mmi_param_3];
	ld.param.u64 	%rd26, [_Z21fused_kernel2_barrierPfS_S_S_mmi_param_4];
	ld.param.u64 	%rd27, [_Z21fused_kernel2_barrierPfS_S_S_mmi_param_5];
	ld.param.u32 	%r7, [_Z21fused_kernel2_barrierPfS_S_S_mmi_param_6];
	mov.u32 	%r8, %ctaid.x;
	mov.u32 	%r1, %ntid.x;
	mul.lo.s32 	%r9, %r8, %r1;
	shr.u32 	%r10, %r9, 1;
	mov.u32 	%r2, %tid.x;
	shr.u32 	%r11, %r1, 1;
	cvt.u16.u32 	%rs1, %r2;
	cvt.u16.u32 	%rs2, %r11;
	rem.u16 	%rs3, %rs1, %rs2;
	cvt.u32.u16 	%r12, %rs3;
	add.s32 	%r13, %r10, %r12;
	cvt.u64.u32 	%rd37, %r13;
	cvt.u64.u32 	%rd2, %r11;
	and.b64  	%rd28, %rd26, -4294967296;
	setp.ne.s64 	%p1, %rd28, 0;
	@%p1 bra 	$L__BB7_2;
	cvt.u32.u64 	%r14, %rd2;
	cvt.u32.u64 	%r15, %rd26;
	div.u32 	%r16, %r15, %r14;
	cvt.u64.u32 	%rd35, %r16;
	bra.uni 	$L__BB7_3;
$L__BB7_2:
	div.u64 	%rd35, %rd26, %rd2;
$L__BB7_3:
	mad.lo.s64 	%rd6, %rd2, %rd35, %rd2;
	and.b64  	%rd29, %rd27, -4294967296;
	setp.ne.s64 	%p2, %rd29, 0;
	@%p2 bra 	$L__BB7_5;
	cvt.u32.u64 	%r17, %rd2;
	cvt.u32.u64 	%r18, %rd27;
	div.u32 	%r19, %r18, %r17;
	cvt.u64.u32 	%rd36, %r19;
	bra.uni 	$L__BB7_6;
$L__BB7_5:
	div.u64 	%rd36, %rd27, %rd2;
$L__BB7_6:
	cvt.u32.u64 	%r20, %rd2;
	mad.lo.s64 	%rd10, %rd2, %rd36, %rd2;
	setp.lt.u32 	%p3, %r2, %r20;
	@%p3 bra 	$L__BB7_18;
	setp.le.u64 	%p4, %rd10, %rd37;
	@%p4 bra 	$L__BB7_23;
	mov.u32 	%r21, %nctaid.x;
	mul.lo.s32 	%r22, %r1, %r21;
	shr.u32 	%r23, %r22, 1;
	cvt.u64.u32 	%rd11, %r23;
	and.b32  	%r3, %r7, 3;
	and.b32  	%r24, %r7, 2147483644;
	neg.s32 	%r4, %r24;
	cvta.to.global.u64 	%rd12, %rd25;
$L__BB7_9:
	setp.lt.s32 	%p5, %r7, 1;
	setp.ge.u64 	%p6, %rd37, %rd27;
	or.pred  	%p7, %p6, %p5;
	@%p7 bra 	$L__BB7_17;
	setp.lt.u32 	%p8, %r7, 4;
	shl.b64 	%rd30, %rd37, 2;
	add.s64 	%rd20, %rd12, %rd30;
	ld.global.f32 	%f21, [%rd20];
	@%p8 bra 	$L__BB7_13;
	mov.u32 	%r28, %r4;
$L__BB7_12:
	add.f32 	%f10, %f21, %f21;
	fma.rn.f32 	%f11, %f21, 0f40000000, %f10;
	add.f32 	%f12, %f11, %f11;
	fma.rn.f32 	%f21, %f11, 0f40000000, %f12;
	add.s32 	%r28, %r28, 4;
	setp.ne.s32 	%p9, %r28, 0;
	@%p9 bra 	$L__BB7_12;
$L__BB7_13:
	setp.eq.s32 	%p10, %r3, 0;
	@%p10 bra 	$L__BB7_16;
	setp.eq.s32 	%p11, %r3, 1;
	add.f32 	%f21, %f21, %f21;
	@%p11 bra 	$L__BB7_16;
	setp.eq.s32 	%p12, %r3, 2;
	add.f32 	%f13, %f21, %f21;
	add.f32 	%f14, %f13, %f13;
	selp.f32 	%f21, %f13, %f14, %p12;
$L__BB7_16:
	st.global.f32 	[%rd20], %f21;
$L__BB7_17:
	// begin inline asm
	bar.sync 1, 128;
	// end inline asm
	add.s64 	%rd37, %rd37, %rd11;
	setp.lt.u64 	%p13, %rd37, %rd10;
	@%p13 bra 	$L__BB7_9;
	bra.uni 	$L__BB7_23;
$L__BB7_18:
	setp.le.u64 	%p14, %rd6, %rd37;
	@%p14 bra 	$L__BB7_23;
	mov.u32 	%r25, %nctaid.x;
	mul.lo.s32 	%r26, %r1, %r25;
	shr.u32 	%r27, %r26, 1;
	cvt.u64.u32 	%rd13, %r27;
	cvta.to.global.u64 	%rd14, %rd22;
	cvta.to.global.u64 	%rd15, %rd23;
	cvta.to.global.u64 	%rd16, %rd24;
$L__BB7_20:
	setp.ge.u64 	%p15, %rd37, %rd26;
	@%p15 bra 	$L__BB7_22;
	shl.b64 	%rd31, %rd37, 2;
	add.s64 	%rd32, %rd14, %rd31;
	ld.global.f32 	%f15, [%rd32];
	add.s64 	%rd33, %rd15, %rd31;
	ld.global.f32 	%f16, [%rd33];
	add.f32 	%f17, %f15, %f16;
	add.s64 	%rd34, %rd16, %rd31;
	ld.global.f32 	%f18, [%rd34];
	add.f32 	%f19, %f18, %f17;
	st.global.f32 	[%rd34], %f19;
$L__BB7_22:
	// begin inline asm
	bar.sync 0, 128;
	// end inline asm
	add.s64 	%rd37, %rd37, %rd13;
	setp.lt.u64 	%p16, %rd37, %rd6;
	@%p16 bra 	$L__BB7_20;
$L__BB7_23:
	ret;

}
	// .globl	_Z13fused_kernel3PfS_S_S_mmi
.visible .entry _Z13fused_kernel3PfS_S_S_mmi(
	.param .u64 .ptr .align 1 _Z13fused_kernel3PfS_S_S_mmi_param_0,
	.param .u64 .ptr .align 1 _Z13fused_kernel3PfS_S_S_mmi_param_1,
	.param .u64 .ptr .align 1 _Z13fused_kernel3PfS_S_S_mmi_param_2,
	.param .u64 .ptr .align 1 _Z13fused_kernel3PfS_S_S_mmi_param_3,
	.param .u64 _Z13fused_kernel3PfS_S_S_mmi_param_4,
	.param .u64 _Z13fused_kernel3PfS_S_S_mmi_param_5,
	.param .u32 _Z13fused_kernel3PfS_S_S_mmi_param_6
)
{
	.reg .pred 	%p<12>;
	.reg .b32 	%r<19>;
	.reg .b32 	%f<24>;
	.reg .b64 	%rd<26>;

	ld.param.u64 	%rd13, [_Z13fused_kernel3PfS_S_S_mmi_param_0];
	ld.param.u64 	%rd14, [_Z13fused_kernel3PfS_S_S_mmi_param_1];
	ld.param.u64 	%rd15, [_Z13fused_kernel3PfS_S_S_mmi_param_2];
	ld.param.u64 	%rd16, [_Z13fused_kernel3PfS_S_S_mmi_param_3];
	ld.param.u64 	%rd17, [_Z13fused_kernel3PfS_S_S_mmi_param_4];
	ld.param.u64 	%rd18, [_Z13fused_kernel3PfS_S_S_mmi_param_5];
	ld.param.u32 	%r8, [_Z13fused_kernel3PfS_S_S_mmi_param_6];
	mov.u32 	%r9, %ctaid.x;
	mov.u32 	%r1, %nctaid.x;
	shr.u32 	%r10, %r1, 1;
	rem.u32 	%r11, %r9, %r10;
	mov.u32 	%r2, %ntid.x;
	mov.u32 	%r12, %tid.x;
	mad.lo.s32 	%r13, %r11, %r2, %r12;
	cvt.u64.u32 	%rd24, %r13;
	setp.lt.u32 	%p1, %r9, %r10;
	@%p1 bra 	$L__BB8_11;
	setp.le.u64 	%p2, %rd18, %rd24;
	@%p2 bra 	$L__BB8_14;
	setp.lt.s32 	%p3, %r8, 1;
	mul.lo.s32 	%r14, %r2, %r1;
	shr.u32 	%r3, %r14, 1;
	@%p3 bra 	$L__BB8_14;
	and.b32  	%r4, %r8, 3;
	and.b32  	%r15, %r8, 2147483644;
	neg.s32 	%r5, %r15;
	cvta.to.global.u64 	%rd2, %rd16;
	cvt.u64.u32 	%rd3, %r3;
$L__BB8_4:
	setp.lt.u32 	%p4, %r8, 4;
	shl.b64 	%rd19, %rd24, 2;
	add.s64 	%rd5, %rd2, %rd19;
	ld.global.f32 	%f23, [%rd5];
	@%p4 bra 	$L__BB8_7;
	mov.u32 	%r18, %r5;
$L__BB8_6:
	add.f32 	%f10, %f23, %f23;
	fma.rn.f32 	%f11, %f23, 0f40000000, %f10;
	add.f32 	%f12, %f11, %f11;
	fma.rn.f32 	%f23, %f11, 0f40000000, %f12;
	add.s32 	%r18, %r18, 4;
	setp.ne.s32 	%p5, %r18, 0;
	@%p5 bra 	$L__BB8_6;
$L__BB8_7:
	setp.eq.s32 	%p6, %r4, 0;
	@%p6 bra 	$L__BB8_10;
	setp.eq.s32 	%p7, %r4, 1;
	add.f32 	%f23, %f23, %f23;
	@%p7 bra 	$L__BB8_10;
	setp.eq.s32 	%p8, %r4, 2;
	add.f32 	%f13, %f23, %f23;
	add.f32 	%f14, %f13, %f13;
	selp.f32 	%f23, %f13, %f14, %p8;
$L__BB8_10:
	st.global.f32 	[%rd5], %f23;
	add.s64 	%rd24, %rd24, %rd3;
	setp.lt.u64 	%p9, %rd24, %rd18;
	@%p9 bra 	$L__BB8_4;
	bra.uni 	$L__BB8_14;
$L__BB8_11:
	setp.le.u64 	%p10, %rd17, %rd24;
	@%p10 bra 	$L__BB8_14;
	mul.lo.s32 	%r16, %r2, %r1;
	shr.u32 	%r17, %r16, 1;
	cvt.u64.u32 	%rd7, %r17;
	cvta.to.global.u64 	%rd8, %rd13;
	cvta.to.global.u64 	%rd9, %rd14;
	cvta.to.global.u64 	%rd10, %rd15;
$L__BB8_13:
	shl.b64 	%rd20, %rd24, 2;
	add.s64 	%rd21, %rd8, %rd20;
	ld.global.f32 	%f15, [%rd21];
	add.s64 	%rd22, %rd9, %rd20;
	ld.global.f32 	%f16, [%rd22];
	add.f32 	%f17, %f15, %f16;
	add.s64 	%rd23, %rd10, %rd20;
	ld.global.f32 	%f18, [%rd23];
	add.f32 	%f19, %f18, %f17;
	st.global.f32 	[%rd23], %f19;
	add.s64 	%rd24, %rd24, %rd7;
	setp.lt.u64 	%p11, %rd24, %rd17;
	@%p11 bra 	$L__BB8_13;
$L__BB8_14:
	ret;

}
	// .globl	_Z21fused_kernel3_barrierPfS_S_S_mmi
.visible .entry _Z21fused_kernel3_barrierPfS_S_S_mmi(
	.param .u64 .ptr .align 1 _Z21fused_kernel3_barrierPfS_S_S_mmi_param_0,
	.param .u64 .ptr .align 1 _Z21fused_kernel3_barrierPfS_S_S_mmi_param_1,
	.param .u64 .ptr .align 1 _Z21fused_kernel3_barrierPfS_S_S_mmi_param_2,
	.param .u64 .ptr .align 1 _Z21fused_kernel3_barrierPfS_S_S_mmi_param_3,
	.param .u64 _Z21fused_kernel3_barrierPfS_S_S_mmi_param_4,
	.param .u64 _Z21fused_kernel3_barrierPfS_S_S_mmi_param_5,
	.param .u32 _Z21fused_kernel3_barrierPfS_S_S_mmi_param_6
)
{
	.reg .pred 	%p<12>;
	.reg .b32 	%r<19>;
	.reg .b32 	%f<24>;
	.reg .b64 	%rd<26>;

	ld.param.u64 	%rd13, [_Z21fused_kernel3_barrierPfS_S_S_mmi_param_0];
	ld.param.u64 	%rd14, [_Z21fused_kernel3_barrierPfS_S_S_mmi_param_1];
	ld.param.u64 	%rd15, [_Z21fused_kernel3_barrierPfS_S_S_mmi_param_2];
	ld.param.u64 	%rd16, [_Z21fused_kernel3_barrierPfS_S_S_mmi_param_3];
	ld.param.u64 	%rd17, [_Z21fused_kernel3_barrierPfS_S_S_mmi_param_4];
	ld.param.u64 	%rd18, [_Z21fused_kernel3_barrierPfS_S_S_mmi_param_5];
	ld.param.u32 	%r7, [_Z21fused_kernel3_barrierPfS_S_S_mmi_param_6];
	mov.u32 	%r8, %ctaid.x;
	mov.u32 	%r1, %nctaid.x;
	shr.u32 	%r9, %r1, 1;
	rem.u32 	%r10, %r8, %r9;
	mov.u32 	%r2, %ntid.x;
	mov.u32 	%r11, %tid.x;
	mad.lo.s32 	%r12, %r10, %r2, %r11;
	cvt.u64.u32 	%rd24, %r12;
	setp.lt.u32 	%p1, %r8, %r9;
	@%p1 bra 	$L__BB9_12;
	setp.le.u64 	%p2, %rd18, %rd24;
	@%p2 bra 	$L__BB9_15;
	mul.lo.s32 	%r13, %r2, %r1;
	shr.u32 	%r14, %r13, 1;
	cvt.u64.u32 	%rd2, %r14;
	and.b32  	%r3, %r7, 3;
	and.b32  	%r15, %r7, 2147483644;
	neg.s32 	%r4, %r15;
	cvta.to.global.u64 	%rd3, %rd16;
$L__BB9_3:
	setp.lt.s32 	%p3, %r7, 1;
	@%p3 bra 	$L__BB9_11;
	setp.lt.u32 	%p4, %r7, 4;
	shl.b64 	%rd19, %rd24, 2;
	add.s64 	%rd11, %rd3, %rd19;
	ld.global.f32 	%f21, [%rd11];
	@%p4 bra 	$L__BB9_7;
	mov.u32 	%r18, %r4;
$L__BB9_6:
	add.f32 	%f10, %f21, %f21;
	fma.rn.f32 	%f11, %f21, 0f40000000, %f10;
	add.f32 	%f12, %f11, %f11;
	fma.rn.f32 	%f21, %f11, 0f40000000, %f12;
	add.s32 	%r18, %r18, 4;
	setp.ne.s32 	%p5, %r18, 0;
	@%p5 bra 	$L__BB9_6;
$L__BB9_7:
	setp.eq.s32 	%p6, %r3, 0;
	@%p6 bra 	$L__BB9_10;
	setp.eq.s32 	%p7, %r3, 1;
	add.f32 	%f21, %f21, %f21;
	@%p7 bra 	$L__BB9_10;
	setp.eq.s32 	%p8, %r3, 2;
	add.f32 	%f13, %f21, %f21;
	add.f32 	%f14, %f13, %f13;
	selp.f32 	%f21, %f13, %f14, %p8;
$L__BB9_10:
	st.global.f32 	[%rd11], %f21;
$L__BB9_11:
	bar.sync 	0;
	add.s64 	%rd24, %rd24, %rd2;
	setp.lt.u64 	%p9, %rd24, %rd18;
	@%p9 bra 	$L__BB9_3;
	bra.uni 	$L__BB9_15;
$L__BB9_12:
	setp.le.u64 	%p10, %rd17, %rd24;
	@%p10 bra 	$L__BB9_15;
	mul.lo.s32 	%r16, %r2, %r1;
	shr.u32 	%r17, %r16, 1;
	cvt.u64.u32 	%rd4, %r17;
	cvta.to.global.u64 	%rd5, %rd13;
	cvta.to.global.u64 	%rd6, %rd14;
	cvta.to.global.u64 	%rd7, %rd15;
$L__BB9_14:
	shl.b64 	%rd20, %rd24, 2;
	add.s64 	%rd21, %rd5, %rd20;
	ld.global.f32 	%f15, [%rd21];
	add.s64 	%rd22, %rd6, %rd20;
	ld.global.f32 	%f16, [%rd22];
	add.f32 	%f17, %f15, %f16;
	add.s64 	%rd23, %rd7, %rd20;
	ld.global.f32 	%f18, [%rd23];
	add.f32 	%f19, %f18, %f17;
	st.global.f32 	[%rd23], %f19;
	bar.sync 	0;
	add.s64 	%rd24, %rd24, %rd4;
	setp.lt.u64 	%p11, %rd24, %rd17;
	@%p11 bra 	$L__BB9_14;
$L__BB9_15:
	ret;

}
	// .globl	_Z25fused_kernel_tbinterleavePfS_S_S_mmi
.visible .entry _Z25fused_kernel_tbinterleavePfS_S_S_mmi(
	.param .u64 .ptr .align 1 _Z25fused_kernel_tbinterleavePfS_S_S_mmi_param_0,
	.param .u64 .ptr .align 1 _Z25fused_kernel_tbinterleavePfS_S_S_mmi_param_1,
	.param .u64 .ptr .align 1 _Z25fused_kernel_tbinterleavePfS_S_S_mmi_param_2,
	.param .u64 .ptr .align 1 _Z25fused_kernel_tbinterleavePfS_S_S_mmi_param_3,
	.param .u64 _Z25fused_kernel_tbinterleavePfS_S_S_mmi_param_4,
	.param .u64 _Z25fused_kernel_tbinterleavePfS_S_S_mmi_param_5,
	.param .u32 _Z25fused_kernel_tbinterleavePfS_S_S_mmi_param_6
)
{
	.reg .pred 	%p<13>;
	.reg .b32 	%r<20>;
	.reg .b32 	%f<24>;
	.reg .b64 	%rd<26>;

	ld.param.u64 	%rd13, [_Z25fused_kernel_tbinterleavePfS_S_S_mmi_param_0];
	ld.param.u64 	%rd14, [_Z25fused_kernel_tbinterleavePfS_S_S_mmi_param_1];
	ld.param.u64 	%rd15, [_Z25fused_kernel_tbinterleavePfS_S_S_mmi_param_2];
	ld.param.u64 	%rd16, [_Z25fused_kernel_tbinterleavePfS_S_S_mmi_param_3];
	ld.param.u64 	%rd17, [_Z25fused_kernel_tbinterleavePfS_S_S_mmi_param_4];
	ld.param.u64 	%rd18, [_Z25fused_kernel_tbinterleavePfS_S_S_mmi_param_5];
	ld.param.u32 	%r7, [_Z25fused_kernel_tbinterleavePfS_S_S_mmi_param_6];
	mov.u32 	%r8, %ctaid.x;
	shr.u32 	%r9, %r8, 1;
	mov.u32 	%r1, %ntid.x;
	mov.u32 	%r10, %tid.x;
	mad.lo.s32 	%r11, %r9, %r1, %r10;
	cvt.u64.u32 	%rd24, %r11;
	and.b32  	%r12, %r8, 1;
	setp.eq.b32 	%p1, %r12, 1;
	not.pred 	%p2, %p1;
	@%p2 bra 	$L__BB10_11;
	setp.le.u64 	%p3, %rd18, %rd24;
	@%p3 bra 	$L__BB10_14;
	setp.lt.s32 	%p4, %r7, 1;
	mov.u32 	%r13, %nctaid.x;
	mul.lo.s32 	%r14, %r1, %r13;
	shr.u32 	%r2, %r14, 1;
	@%p4 bra 	$L__BB10_14;
	and.b32  	%r3, %r7, 3;
	and.b32  	%r15, %r7, 2147483644;
	neg.s32 	%r4, %r15;
	cvta.to.global.u64 	%rd2, %rd16;
	cvt.u64.u32 	%rd3, %r2;
$L__BB10_4:
	setp.lt.u32 	%p5, %r7, 4;
	shl.b64 	%rd19, %rd24, 2;
	add.s64 	%rd5, %rd2, %rd19;
	ld.global.f32 	%f23, [%rd5];
	@%p5 bra 	$L__BB10_7;
	mov.u32 	%r19, %r4;
$L__BB10_6:
	add.f32 	%f10, %f23, %f23;
	fma.rn.f32 	%f11, %f23, 0f40000000, %f10;
	add.f32 	%f12, %f11, %f11;
	fma.rn.f32 	%f23, %f11, 0f40000000, %f12;
	add.s32 	%r19, %r19, 4;
	setp.ne.s32 	%p6, %r19, 0;
	@%p6 bra 	$L__BB10_6;
$L__BB10_7:
	setp.eq.s32 	%p7, %r3, 0;
	@%p7 bra 	$L__BB10_10;
	setp.eq.s32 	%p8, %r3, 1;
	add.f32 	%f23, %f23, %f23;
	@%p8 bra 	$L__BB10_10;
	setp.eq.s32 	%p9, %r3, 2;
	add.f32 	%f13, %f23, %f23;
	add.f32 	%f14, %f13, %f13;
	selp.f32 	%f23, %f13, %f14, %p9;
$L__BB10_10:
	st.global.f32 	[%rd5], %f23;
	add.s64 	%rd24, %rd24, %rd3;
	setp.lt.u64 	%p10, %rd24, %rd18;
	@%p10 bra 	$L__BB10_4;
	bra.uni 	$L__BB10_14;
$L__BB10_11:
	setp.le.u64 	%p11, %rd17, %rd24;
	@%p11 bra 	$L__BB10_14;
	mov.u32 	%r16, %nctaid.x;
	mul.lo.s32 	%r17, %r1, %r16;
	shr.u32 	%r18, %r17, 1;
	cvt.u64.u32 	%rd7, %r18;
	cvta.to.global.u64 	%rd8, %rd13;
	cvta.to.global.u64 	%rd9, %rd14;
	cvta.to.global.u64 	%rd10, %rd15;
$L__BB10_13:
	shl.b64 	%rd20, %rd24, 2;
	add.s64 	%rd21, %rd8, %rd20;
	ld.global.f32 	%f15, [%rd21];
	add.s64 	%rd22, %rd9, %rd20;
	ld.global.f32 	%f16, [%rd22];
	add.f32 	%f17, %f15, %f16;
	add.s64 	%rd23, %rd10, %rd20;
	ld.global.f32 	%f18, [%rd23];
	add.f32 	%f19, %f18, %f17;
	st.global.f32 	[%rd23], %f19;
	add.s64 	%rd24, %rd24, %rd7;
	setp.lt.u64 	%p12, %rd24, %rd17;
	@%p12 bra 	$L__BB10_13;
$L__BB10_14:
	ret;

}
	// .globl	_Z23fused_kernel_tb_hwawarePfS_S_S_mmiiPi
.visible .entry _Z23fused_kernel_tb_hwawarePfS_S_S_mmiiPi(
	.param .u64 .ptr .align 1 _Z23fused_kernel_tb_hwawarePfS_S_S_mmiiPi_param_0,
	.param .u64 .ptr .align 1 _Z23fused_kernel_tb_hwawarePfS_S_S_mmiiPi_param_1,
	.param .u64 .ptr .align 1 _Z23fused_kernel_tb_hwawarePfS_S_S_mmiiPi_param_2,
	.param .u64 .ptr .align 1 _Z23fused_kernel_tb_hwawarePfS_S_S_mmiiPi_param_3,
	.param .u64 _Z23fused_kernel_tb_hwawarePfS_S_S_mmiiPi_param_4,
	.param .u64 _Z23fused_kernel_tb_hwawarePfS_S_S_mmiiPi_param_5,
	.param .u32 _Z23fused_kernel_tb_hwawarePfS_S_S_mmiiPi_param_6,
	.param .u32 _Z23fused_kernel_tb_hwawarePfS_S_S_mmiiPi_param_7,
	.param .u64 .ptr .align 1 _Z23fused_kernel_tb_hwawarePfS_S_S_mmiiPi_param_8
)
{
	.reg .pred 	%p<15>;
	.reg .b32 	%r<36>;
	.reg .b32 	%f<24>;
	.reg .b64 	%rd<34>;
	// demoted variable
	.shared .align 4 .u32 _ZZ23fused_kernel_tb_hwawarePfS_S_S_mmiiPiE3bid;
	// demoted variable
	.shared .align 4 .u32 _ZZ23fused_kernel_tb_hwawarePfS_S_S_mmiiPiE3tag;
	ld.param.u64 	%rd14, [_Z23fused_kernel_tb_hwawarePfS_S_S_mmiiPi_param_0];
	ld.param.u64 	%rd15, [_Z23fused_kernel_tb_hwawarePfS_S_S_mmiiPi_param_1];
	ld.param.u64 	%rd16, [_Z23fused_kernel_tb_hwawarePfS_S_S_mmiiPi_param_2];
	ld.param.u64 	%rd17, [_Z23fused_kernel_tb_hwawarePfS_S_S_mmiiPi_param_3];
	ld.param.u64 	%rd18, [_Z23fused_kernel_tb_hwawarePfS_S_S_mmiiPi_param_4];
	ld.param.u64 	%rd19, [_Z23fused_kernel_tb_hwawarePfS_S_S_mmiiPi_param_5];
	ld.param.u32 	%r10, [_Z23fused_kernel_tb_hwawarePfS_S_S_mmiiPi_param_6];
	ld.param.u64 	%rd20, [_Z23fused_kernel_tb_hwawarePfS_S_S_mmiiPi_param_8];
	cvta.to.global.u64 	%rd1, %rd20;
	mov.u32 	%r1, %tid.x;
	setp.ne.s32 	%p1, %r1, 0;
	@%p1 bra 	$L__BB11_3;
	// begin inline asm
	mov.u32 %r11, %nsmid;
	// end inline asm
	// begin inline asm
	mov.u32 %r12, %smid;
	// end inline asm
	mul.wide.s32 	%rd21, %r12, 4;
	add.s64 	%rd22, %rd1, %rd21;
	atom.global.add.u32 	%r13, [%rd22], 1;
	shr.u32 	%r14, %r13, 31;
	add.s32 	%r15, %r13, %r14;
	and.b32  	%r16, %r15, -2;
	sub.s32 	%r3, %r13, %r16;
	st.shared.u32 	[_ZZ23fused_kernel_tb_hwawarePfS_S_S_mmiiPiE3tag], %r3;
	add.s32 	%r17, %r3, %r11;
	mul.wide.s32 	%rd23, %r17, 4;
	add.s64 	%rd24, %rd1, %rd23;
	atom.global.add.u32 	%r18, [%rd24], 1;
	st.shared.u32 	[_ZZ23fused_kernel_tb_hwawarePfS_S_S_mmiiPiE3bid], %r18;
	mov.u32 	%r19, %nctaid.x;
	shr.u32 	%r20, %r19, 1;
	setp.lt.u32 	%p2, %r18, %r20;
	@%p2 bra 	$L__BB11_3;
	not.b32 	%r21, %r3;
	and.b32  	%r22, %r21, 1;
	st.shared.u32 	[_ZZ23fused_kernel_tb_hwawarePfS_S_S_mmiiPiE3tag], %r22;
	add.s32 	%r23, %r22, %r11;
	mul.wide.s32 	%rd25, %r23, 4;
	add.s64 	%rd26, %rd1, %rd25;
	atom.global.add.u32 	%r24, [%rd26], 1;
	st.shared.u32 	[_ZZ23fused_kernel_tb_hwawarePfS_S_S_mmiiPiE3bid], %r24;
$L__BB11_3:
	bar.sync 	0;
	ld.shared.u32 	%r25, [_ZZ23fused_kernel_tb_hwawarePfS_S_S_mmiiPiE3bid];
	mov.u32 	%r4, %ntid.x;
	mad.lo.s32 	%r26, %r25, %r4, %r1;
	cvt.u64.u32 	%rd32, %r26;
	ld.shared.u32 	%r27, [_ZZ23fused_kernel_tb_hwawarePfS_S_S_mmiiPiE3tag];
	and.b32  	%r28, %r27, 1;
	setp.eq.b32 	%p3, %r28, 1;
	not.pred 	%p4, %p3;
	@%p4 bra 	$L__BB11_14;
	setp.le.u64 	%p5, %rd19, %rd32;
	@%p5 bra 	$L__BB11_17;
	setp.lt.s32 	%p6, %r10, 1;
	mov.u32 	%r29, %nctaid.x;
	mul.lo.s32 	%r30, %r4, %r29;
	shr.u32 	%r5, %r30, 1;
	@%p6 bra 	$L__BB11_17;
	and.b32  	%r6, %r10, 3;
	and.b32  	%r31, %r10, 2147483644;
	neg.s32 	%r7, %r31;
	cvta.to.global.u64 	%rd3, %rd17;
	cvt.u64.u32 	%rd4, %r5;
$L__BB11_7:
	setp.lt.u32 	%p7, %r10, 4;
	shl.b64 	%rd27, %rd32, 2;
	add.s64 	%rd6, %rd3, %rd27;
	ld.global.f32 	%f23, [%rd6];
	@%p7 bra 	$L__BB11_10;
	mov.u32 	%r35, %r7;
$L__BB11_9:
	add.f32 	%f10, %f23, %f23;
	fma.rn.f32 	%f11, %f23, 0f40000000, %f10;
	add.f32 	%f12, %f11, %f11;
	fma.rn.f32 	%f23, %f11, 0f40000000, %f12;
	add.s32 	%r35, %r35, 4;
	setp.ne.s32 	%p8, %r35, 0;
	@%p8 bra 	$L__BB11_9;
$L__BB11_10:
	setp.eq.s32 	%p9, %r6, 0;
	@%p9 bra 	$L__BB11_13;
	setp.eq.s32 	%p10, %r6, 1;
	add.f32 	%f23, %f23, %f23;
	@%p10 bra 	$L__BB11_13;
	setp.eq.s32 	%p11, %r6, 2;
	add.f32 	%f13, %f23, %f23;
	add.f32 	%f14, %f13, %f13;
	selp.f32 	%f23, %f13, %f14, %p11;
$L__BB11_13:
	st.global.f32 	[%rd6], %f23;
	add.s64 	%rd32, %rd32, %rd4;
	setp.lt.u64 	%p12, %rd32, %rd19;
	@%p12 bra 	$L__BB11_7;
	bra.uni 	$L__BB11_17;
$L__BB11_14:
	setp.le.u64 	%p13, %rd18, %rd32;
	@%p13 bra 	$L__BB11_17;
	mov.u32 	%r32, %nctaid.x;
	mul.lo.s32 	%r33, %r4, %r32;
	shr.u32 	%r34, %r33, 1;
	cvt.u64.u32 	%rd8, %r34;
	cvta.to.global.u64 	%rd9, %rd14;
	cvta.to.global.u64 	%rd10, %rd15;
	cvta.to.global.u64 	%rd11, %rd16;
$L__BB11_16:
	shl.b64 	%rd28, %rd32, 2;
	add.s64 	%rd29, %rd9, %rd28;
	ld.global.f32 	%f15, [%rd29];
	add.s64 	%rd30, %rd10, %rd28;
	ld.global.f32 	%f16, [%rd30];
	add.f32 	%f17, %f15, %f16;
	add.s64 	%rd31, %rd11, %rd28;
	ld.global.f32 	%f18, [%rd31];
	add.f32 	%f19, %f18, %f17;
	st.global.f32 	[%rd31], %f19;
	add.s64 	%rd32, %rd32, %rd8;
	setp.lt.u64 	%p14, %rd32, %rd18;
	@%p14 bra 	$L__BB11_16;
$L__BB11_17:
	ret;

}
	// .globl	_Z31fused_kernel_tb_hwaware_barrierPfS_S_S_mmiiPi
.visible .entry _Z31fused_kernel_tb_hwaware_barrierPfS_S_S_mmiiPi(
	.param .u64 .ptr .align 1 _Z31fused_kernel_tb_hwaware_barrierPfS_S_S_mmiiPi_param_0,
	.param .u64 .ptr .align 1 _Z31fused_kernel_tb_hwaware_barrierPfS_S_S_mmiiPi_param_1,
	.param .u64 .ptr .align 1 _Z31fused_kernel_tb_hwaware_barrierPfS_S_S_mmiiPi_param_2,
	.param .u64 .ptr .align 1 _Z31fused_kernel_tb_hwaware_barrierPfS_S_S_mmiiPi_param_3,
	.param .u64 _Z31fused_kernel_tb_hwaware_barrierPfS_S_S_mmiiPi_param_4,
	.param .u64 _Z31fused_kernel_tb_hwaware_barrierPfS_S_S_mmiiPi_param_5,
	.param .u32 _Z31fused_kernel_tb_hwaware_barrierPfS_S_S_mmiiPi_param_6,
	.param .u32 _Z31fused_kernel_tb_hwaware_barrierPfS_S_S_mmiiPi_param_7,
	.param .u64 .ptr .align 1 _Z31fused_kernel_tb_hwaware_barrierPfS_S_S_mmiiPi_param_8
)
{
	.reg .pred 	%p<15>;
	.reg .b32 	%r<36>;
	.reg .b32 	%f<24>;
	.reg .b64 	%rd<34>;
	// demoted variable
	.shared .align 4 .u32 _ZZ31fused_kernel_tb_hwaware_barrierPfS_S_S_mmiiPiE3bid;
	// demoted variable
	.shared .align 4 .u32 _ZZ31fused_kernel_tb_hwaware_barrierPfS_S_S_mmiiPiE3tag;
	ld.param.u64 	%rd14, [_Z31fused_kernel_tb_hwaware_barrierPfS_S_S_mmiiPi_param_0];
	ld.param.u64 	%rd15, [_Z31fused_kernel_tb_hwaware_barrierPfS_S_S_mmiiPi_param_1];
	ld.param.u64 	%rd16, [_Z31fused_kernel_tb_hwaware_barrierPfS_S_S_mmiiPi_param_2];
	ld.param.u64 	%rd17, [_Z31fused_kernel_tb_hwaware_barrierPfS_S_S_mmiiPi_param_3];
	ld.param.u64 	%rd18, [_Z31fused_kernel_tb_hwaware_barrierPfS_S_S_mmiiPi_param_4];
	ld.param.u64 	%rd19, [_Z31fused_kernel_tb_hwaware_barrierPfS_S_S_mmiiPi_param_5];
	ld.param.u32 	%r9, [_Z31fused_kernel_tb_hwaware_barrierPfS_S_S_mmiiPi_param_6];
	ld.param.u64 	%rd20, [_Z31fused_kernel_tb_hwaware_barrierPfS_S_S_mmiiPi_param_8];
	cvta.to.global.u64 	%rd1, %rd20;
	mov.u32 	%r1, %tid.x;
	setp.ne.s32 	%p1, %r1, 0;
	@%p1 bra 	$L__BB12_3;
	// begin inline asm
	mov.u32 %r10, %nsmid;
	// end inline asm
	// begin inline asm
	mov.u32 %r11, %smid;
	// end inline asm
	mul.wide.s32 	%rd21, %r11, 4;
	add.s64 	%rd22, %rd1, %rd21;
	atom.global.add.u32 	%r12, [%rd22], 1;
	shr.u32 	%r13, %r12, 31;
	add.s32 	%r14, %r12, %r13;
	and.b32  	%r15, %r14, -2;
	sub.s32 	%r3, %r12, %r15;
	st.shared.u32 	[_ZZ31fused_kernel_tb_hwaware_barrierPfS_S_S_mmiiPiE3tag], %r3;
	add.s32 	%r16, %r3, %r10;
	mul.wide.s32 	%rd23, %r16, 4;
	add.s64 	%rd24, %rd1, %rd23;
	atom.global.add.u32 	%r17, [%rd24], 1;
	st.shared.u32 	[_ZZ31fused_kernel_tb_hwaware_barrierPfS_S_S_mmiiPiE3bid], %r17;
	mov.u32 	%r18, %nctaid.x;
	shr.u32 	%r19, %r18, 1;
	setp.lt.u32 	%p2, %r17, %r19;
	@%p2 bra 	$L__BB12_3;
	not.b32 	%r20, %r3;
	and.b32  	%r21, %r20, 1;
	st.shared.u32 	[_ZZ31fused_kernel_tb_hwaware_barrierPfS_S_S_mmiiPiE3tag], %r21;
	add.s32 	%r22, %r21, %r10;
	mul.wide.s32 	%rd25, %r22, 4;
	add.s64 	%rd26, %rd1, %rd25;
	atom.global.add.u32 	%r23, [%rd26], 1;
	st.shared.u32 	[_ZZ31fused_kernel_tb_hwaware_barrierPfS_S_S_mmiiPiE3bid], %r23;
$L__BB12_3:
	bar.sync 	0;
	ld.shared.u32 	%r24, [_ZZ31fused_kernel_tb_hwaware_barrierPfS_S_S_mmiiPiE3bid];
	mov.u32 	%r4, %ntid.x;
	mad.lo.s32 	%r25, %r24, %r4, %r1;
	cvt.u64.u32 	%rd32, %r25;
	ld.shared.u32 	%r26, [_ZZ31fused_kernel_tb_hwaware_barrierPfS_S_S_mmiiPiE3tag];
	and.b32  	%r27, %r26, 1;
	setp.eq.b32 	%p3, %r27, 1;
	not.pred 	%p4, %p3;
	@%p4 bra 	$L__BB12_15;
	setp.le.u64 	%p5, %rd19, %rd32;
	@%p5 bra 	$L__BB12_18;
	mov.u32 	%r28, %nctaid.x;
	mul.lo.s32 	%r29, %r4, %r28;
	shr.u32 	%r30, %r29, 1;
	cvt.u64.u32 	%rd3, %r30;
	and.b32  	%r5, %r9, 3;
	and.b32  	%r31, %r9, 2147483644;
	neg.s32 	%r6, %r31;
	cvta.to.global.u64 	%rd4, %rd17;
$L__BB12_6:
	setp.lt.s32 	%p6, %r9, 1;
	@%p6 bra 	$L__BB12_14;
	setp.lt.u32 	%p7, %r9, 4;
	shl.b64 	%rd27, %rd32, 2;
	add.s64 	%rd12, %rd4, %rd27;
	ld.global.f32 	%f21, [%rd12];
	@%p7 bra 	$L__BB12_10;
	mov.u32 	%r35, %r6;
$L__BB12_9:
	add.f32 	%f10, %f21, %f21;
	fma.rn.f32 	%f11, %f21, 0f40000000, %f10;
	add.f32 	%f12, %f11, %f11;
	fma.rn.f32 	%f21, %f11, 0f40000000, %f12;
	add.s32 	%r35, %r35, 4;
	setp.ne.s32 	%p8, %r35, 0;
	@%p8 bra 	$L__BB12_9;
$L__BB12_10:
	setp.eq.s32 	%p9, %r5, 0;
	@%p9 bra 	$L__BB12_13;
	setp.eq.s32 	%p10, %r5, 1;
	add.f32 	%f21, %f21, %f21;
	@%p10 bra 	$L__BB12_13;
	setp.eq.s32 	%p11, %r5, 2;
	add.f32 	%f13, %f21, %f21;
	add.f32 	%f14, %f13, %f13;
	selp.f32 	%f21, %f13, %f14, %p11;
$L__BB12_13:
	st.global.f32 	[%rd12], %f21;
$L__BB12_14:
	bar.sync 	0;
	add.s64 	%rd32, %rd32, %rd3;
	setp.lt.u64 	%p12, %rd32, %rd19;
	@%p12 bra 	$L__BB12_6;
	bra.uni 	$L__BB12_18;
$L__BB12_15:
	setp.le.u64 	%p13, %rd18, %rd32;
	@%p13 bra 	$L__BB12_18;
	mov.u32 	%r32, %nctaid.x;
	mul.lo.s32 	%r33, %r4, %r32;
	shr.u32 	%r34, %r33, 1;
	cvt.u64.u32 	%rd5, %r34;
	cvta.to.global.u64 	%rd6, %rd14;
	cvta.to.global.u64 	%rd7, %rd15;
	cvta.to.global.u64 	%rd8, %rd16;
$L__BB12_17:
	shl.b64 	%rd28, %rd32, 2;
	add.s64 	%rd29, %rd6, %rd28;
	ld.global.f32 	%f15, [%rd29];
	add.s64 	%rd30, %rd7, %rd28;
	ld.global.f32 	%f16, [%rd30];
	add.f32 	%f17, %f15, %f16;
	add.s64 	%rd31, %rd8, %rd28;
	ld.global.f32 	%f18, [%rd31];
	add.f32 	%f19, %f18, %f17;
	st.global.f32 	[%rd31], %f19;
	bar.sync 	0;
	add.s64 	%rd32, %rd32, %rd5;
	setp.lt.u64 	%p14, %rd32, %rd18;
	@%p14 bra 	$L__BB12_17;
$L__BB12_18:
	ret;

}
	// .globl	_Z30fused_kernel_tb_smbind_barrierPfS_S_S_mmiiPi
.visible .entry _Z30fused_kernel_tb_smbind_barrierPfS_S_S_mmiiPi(
	.param .u64 .ptr .align 1 _Z30fused_kernel_tb_smbind_barrierPfS_S_S_mmiiPi_param_0,
	.param .u64 .ptr .align 1 _Z30fused_kernel_tb_smbind_barrierPfS_S_S_mmiiPi_param_1,
	.param .u64 .ptr .align 1 _Z30fused_kernel_tb_smbind_barrierPfS_S_S_mmiiPi_param_2,
	.param .u64 .ptr .align 1 _Z30fused_kernel_tb_smbind_barrierPfS_S_S_mmiiPi_param_3,
	.param .u64 _Z30fused_kernel_tb_smbind_barrierPfS_S_S_mmiiPi_param_4,
	.param .u64 _Z30fused_kernel_tb_smbind_barrierPfS_S_S_mmiiPi_param_5,
	.param .u32 _Z30fused_kernel_tb_smbind_barrierPfS_S_S_mmiiPi_param_6,
	.param .u32 _Z30fused_kernel_tb_smbind_barrierPfS_S_S_mmiiPi_param_7,
	.param .u64 .ptr .align 1 _Z30fused_kernel_tb_smbind_barrierPfS_S_S_mmiiPi_param_8
)
{
	.reg .pred 	%p<15>;
	.reg .b32 	%r<35>;
	.reg .b32 	%f<24>;
	.reg .b64 	%rd<32>;
	// demoted variable
	.shared .align 4 .u32 _ZZ30fused_kernel_tb_smbind_barrierPfS_S_S_mmiiPiE3bid;
	// demoted variable
	.shared .align 4 .u32 _ZZ30fused_kernel_tb_smbind_barrierPfS_S_S_mmiiPiE3tag;
	ld.param.u64 	%rd14, [_Z30fused_kernel_tb_smbind_barrierPfS_S_S_mmiiPi_param_0];
	ld.param.u64 	%rd15, [_Z30fused_kernel_tb_smbind_barrierPfS_S_S_mmiiPi_param_1];
	ld.param.u64 	%rd16, [_Z30fused_kernel_tb_smbind_barrierPfS_S_S_mmiiPi_param_2];
	ld.param.u64 	%rd17, [_Z30fused_kernel_tb_smbind_barrierPfS_S_S_mmiiPi_param_3];
	ld.param.u64 	%rd18, [_Z30fused_kernel_tb_smbind_barrierPfS_S_S_mmiiPi_param_4];
	ld.param.u64 	%rd19, [_Z30fused_kernel_tb_smbind_barrierPfS_S_S_mmiiPi_param_5];
	ld.param.u32 	%r9, [_Z30fused_kernel_tb_smbind_barrierPfS_S_S_mmiiPi_param_6];
	ld.param.u64 	%rd20, [_Z30fused_kernel_tb_smbind_barrierPfS_S_S_mmiiPi_param_8];
	cvta.to.global.u64 	%rd1, %rd20;
	mov.u32 	%r1, %tid.x;
	setp.ne.s32 	%p1, %r1, 0;
	@%p1 bra 	$L__BB13_3;
	// begin inline asm
	mov.u32 %r10, %nsmid;
	// end inline asm
	// begin inline asm
	mov.u32 %r11, %smid;
	// end inline asm
	shr.u32 	%r12, %r11, 31;
	add.s32 	%r13, %r11, %r12;
	and.b32  	%r14, %r13, -2;
	sub.s32 	%r3, %r11, %r14;
	st.shared.u32 	[_ZZ30fused_kernel_tb_smbind_barrierPfS_S_S_mmiiPiE3tag], %r3;
	add.s32 	%r15, %r3, %r10;
	mul.wide.s32 	%rd21, %r15, 4;
	add.s64 	%rd22, %rd1, %rd21;
	atom.global.add.u32 	%r16, [%rd22], 1;
	st.shared.u32 	[_ZZ30fused_kernel_tb_smbind_barrierPfS_S_S_mmiiPiE3bid], %r16;
	mov.u32 	%r17, %nctaid.x;
	shr.u32 	%r18, %r17, 1;
	setp.lt.u32 	%p2, %r16, %r18;
	@%p2 bra 	$L__BB13_3;
	not.b32 	%r19, %r3;
	and.b32  	%r20, %r19, 1;
	st.shared.u32 	[_ZZ30fused_kernel_tb_smbind_barrierPfS_S_S_mmiiPiE3tag], %r20;
	add.s32 	%r21, %r20, %r10;
	mul.wide.s32 	%rd23, %r21, 4;
	add.s64 	%rd24, %rd1, %rd23;
	atom.global.add.u32 	%r22, [%rd24], 1;
	st.shared.u32 	[_ZZ30fused_kernel_tb_smbind_barrierPfS_S_S_mmiiPiE3bid], %r22;
$L__BB13_3:
	bar.sync 	0;
	ld.shared.u32 	%r23, [_ZZ30fused_kernel_tb_smbind_barrierPfS_S_S_mmiiPiE3bid];
	mov.u32 	%r4, %ntid.x;
	mad.lo.s32 	%r24, %r23, %r4, %r1;
	cvt.u64.u32 	%rd30, %r24;
	ld.shared.u32 	%r25, [_ZZ30fused_kernel_tb_smbind_barrierPfS_S_S_mmiiPiE3tag];
	and.b32  	%r26, %r25, 1;
	setp.eq.b32 	%p3, %r26, 1;
	not.pred 	%p4, %p3;
	@%p4 bra 	$L__BB13_15;
	setp.le.u64 	%p5, %rd19, %rd30;
	@%p5 bra 	$L__BB13_18;
	mov.u32 	%r27, %nctaid.x;
	mul.lo.s32 	%r28, %r4, %r27;
	shr.u32 	%r29, %r28, 1;
	cvt.u64.u32 	%rd3, %r29;
	and.b32  	%r5, %r9, 3;
	and.b32  	%r30, %r9, 2147483644;
	neg.s32 	%r6, %r30;
	cvta.to.global.u64 	%rd4, %rd17;
$L__BB13_6:
	setp.lt.s32 	%p6, %r9, 1;
	@%p6 bra 	$L__BB13_14;
	setp.lt.u32 	%p7, %r9, 4;
	shl.b64 	%rd25, %rd30, 2;
	add.s64 	%rd12, %rd4, %rd25;
	ld.global.f32 	%f21, [%rd12];
	@%p7 bra 	$L__BB13_10;
	mov.u32 	%r34, %r6;
$L__BB13_9:
	add.f32 	%f10, %f21, %f21;
	fma.rn.f32 	%f11, %f21, 0f40000000, %f10;
	add.f32 	%f12, %f11, %f11;
	fma.rn.f32 	%f21, %f11, 0f40000000, %f12;
	add.s32 	%r34, %r34, 4;
	setp.ne.s32 	%p8, %r34, 0;
	@%p8 bra 	$L__BB13_9;
$L__BB13_10:
	setp.eq.s32 	%p9, %r5, 0;
	@%p9 bra 	$L__BB13_13;
	setp.eq.s32 	%p10, %r5, 1;
	add.f32 	%f21, %f21, %f21;
	@%p10 bra 	$L__BB13_13;
	setp.eq.s32 	%p11, %r5, 2;
	add.f32 	%f13, %f21, %f21;
	add.f32 	%f14, %f13, %f13;
	selp.f32 	%f21, %f13, %f14, %p11;
$L__BB13_13:
	st.global.f32 	[%rd12], %f21;
$L__BB13_14:
	bar.sync 	0;
	add.s64 	%rd30, %rd30, %rd3;
	setp.lt.u64 	%p12, %rd30, %rd19;
	@%p12 bra 	$L__BB13_6;
	bra.uni 	$L__BB13_18;
$L__BB13_15:
	setp.le.u64 	%p13, %rd18, %rd30;
	@%p13 bra 	$L__BB13_18;
	mov.u32 	%r31, %nctaid.x;
	mul.lo.s32 	%r32, %r4, %r31;
	shr.u32 	%r33, %r32, 1;
	cvt.u64.u32 	%rd5, %r33;
	cvta.to.global.u64 	%rd6, %rd14;
	cvta.to.global.u64 	%rd7, %rd15;
	cvta.to.global.u64 	%rd8, %rd16;
$L__BB13_17:
	shl.b64 	%rd26, %rd30, 2;
	add.s64 	%rd27, %rd6, %rd26;
	ld.global.f32 	%f15, [%rd27];
	add.s64 	%rd28, %rd7, %rd26;
	ld.global.f32 	%f16, [%rd28];
	add.f32 	%f17, %f15, %f16;
	add.s64 	%rd29, %rd8, %rd26;
	ld.global.f32 	%f18, [%rd29];
	add.f32 	%f19, %f18, %f17;
	st.global.f32 	[%rd29], %f19;
	bar.sync 	0;
	add.s64 	%rd30, %rd30, %rd5;
	setp.lt.u64 	%p14, %rd30, %rd18;
	@%p14 bra 	$L__BB13_17;
$L__BB13_18:
	ret;

}
	// .globl	_Z10tma_kernelPfS_S_S_mmi
.visible .entry _Z10tma_kernelPfS_S_S_mmi(
	.param .u64 .ptr .align 1 _Z10tma_kernelPfS_S_S_mmi_param_0,
	.param .u64 .ptr .align 1 _Z10tma_kernelPfS_S_S_mmi_param_1,
	.param .u64 .ptr .align 1 _Z10tma_kernelPfS_S_S_mmi_param_2,
	.param .u64 .ptr .align 1 _Z10tma_kernelPfS_S_S_mmi_param_3,
	.param .u64 _Z10tma_kernelPfS_S_S_mmi_param_4,
	.param .u64 _Z10tma_kernelPfS_S_S_mmi_param_5,
	.param .u32 _Z10tma_kernelPfS_S_S_mmi_param_6
)
{
	.reg .pred 	%p<44>;
	.reg .b16 	%rs<31>;
	.reg .b32 	%r<33>;
	.reg .b32 	%f<47>;
	.reg .b64 	%rd<45>;
	// demoted variable
	.shared .align 4 .b8 _ZZ10tma_kernelPfS_S_S_mmiE3s_a[1024];
	// demoted variable
	.shared .align 4 .b8 _ZZ10tma_kernelPfS_S_S_mmiE3s_b[1024];
	// demoted variable
	.shared .align 4 .b8 _ZZ10tma_kernelPfS_S_S_mmiE3s_c[1024];
	ld.param.u64 	%rd21, [_Z10tma_kernelPfS_S_S_mmi_param_1];
	ld.param.u64 	%rd24, [_Z10tma_kernelPfS_S_S_mmi_param_2];
	ld.param.u64 	%rd25, [_Z10tma_kernelPfS_S_S_mmi_param_3];
	ld.param.u64 	%rd22, [_Z10tma_kernelPfS_S_S_mmi_param_4];
	ld.param.u64 	%rd23, [_Z10tma_kernelPfS_S_S_mmi_param_5];
	ld.param.u32 	%r11, [_Z10tma_kernelPfS_S_S_mmi_param_6];
	cvta.to.global.u64 	%rd1, %rd24;
	cvta.to.global.u64 	%rd2, %rd25;
	mov.u32 	%r12, %nctaid.x;
	mov.u32 	%r13, %ntid.x;
	mul.lo.s32 	%r14, %r12, %r13;
	cvt.u64.u32 	%rd3, %r14;
	mov.u32 	%r15, %ctaid.x;
	mov.u32 	%r16, %tid.x;
	mad.lo.s32 	%r17, %r15, %r13, %r16;
	cvt.u64.u32 	%rd44, %r17;
	min.u64 	%rd5, %rd22, %rd23;
	setp.le.u64 	%p1, %rd5, %rd44;
	shl.b32 	%r18, %r16, 2;
	mov.u32 	%r19, _ZZ10tma_kernelPfS_S_S_mmiE3s_a;
	add.s32 	%r1, %r19, %r18;
	mov.u32 	%r20, _ZZ10tma_kernelPfS_S_S_mmiE3s_b;
	add.s32 	%r2, %r20, %r18;
	mov.u32 	%r21, _ZZ10tma_kernelPfS_S_S_mmiE3s_c;
	add.s32 	%r3, %r21, %r18;
	mov.b16 	%rs27, 0;
	mov.u16 	%rs28, %rs27;
	@%p1 bra 	$L__BB14_15;
	and.b32  	%r4, %r11, 3;
	mov.b16 	%rs25, 0;
	mov.u16 	%rs27, %rs25;
$L__BB14_2:
	ld.param.u64 	%rd38, [_Z10tma_kernelPfS_S_S_mmi_param_0];
	setp.lt.s32 	%p2, %r11, 1;
	cvta.to.global.u64 	%rd29, %rd38;
	shl.b64 	%rd30, %rd44, 2;
	add.s64 	%rd26, %rd29, %rd30;
	// begin inline asm
	cp.async.ca.shared.global [%r1], [%rd26], 4, 4;
	// end inline asm
	cvta.to.global.u64 	%rd31, %rd21;
	add.s64 	%rd27, %rd31, %rd30;
	// begin inline asm
	cp.async.ca.shared.global [%r2], [%rd27], 4, 4;
	// end inline asm
	add.s64 	%rd28, %rd1, %rd30;
	// begin inline asm
	cp.async.ca.shared.global [%r3], [%rd28], 4, 4;
	// end inline asm
	// begin inline asm
	cp.async.commit_group;
	// end inline asm
	add.s16 	%rs28, %rs25, 1;
	@%p2 bra 	$L__BB14_10;
	setp.lt.u32 	%p3, %r11, 4;
	add.s64 	%rd11, %rd2, %rd30;
	ld.global.f32 	%f40, [%rd11];
	@%p3 bra 	$L__BB14_6;
	mov.b32 	%r31, 0;
$L__BB14_5:
	add.f32 	%f18, %f40, %f40;
	fma.rn.f32 	%f19, %f40, 0f40000000, %f18;
	add.f32 	%f20, %f19, %f19;
	fma.rn.f32 	%f40, %f19, 0f40000000, %f20;
	add.s32 	%r31, %r31, 4;
	and.b32  	%r26, %r11, 2147483644;
	setp.ne.s32 	%p4, %r31, %r26;
	@%p4 bra 	$L__BB14_5;
$L__BB14_6:
	setp.eq.s32 	%p5, %r4, 0;
	@%p5 bra 	$L__BB14_9;
	setp.eq.s32 	%p6, %r4, 1;
	add.f32 	%f40, %f40, %f40;
	@%p6 bra 	$L__BB14_9;
	setp.eq.s32 	%p7, %r4, 2;
	add.f32 	%f21, %f40, %f40;
	add.f32 	%f22, %f21, %f21;
	selp.f32 	%f40, %f21, %f22, %p7;
$L__BB14_9:
	st.global.f32 	[%rd11], %f40;
$L__BB14_10:
	and.b16  	%rs15, %rs27, 255;
	and.b16  	%rs16, %rs28, 255;
	setp.eq.s16 	%p8, %rs16, %rs15;
	@%p8 bra 	$L__BB14_39;
	sub.s16 	%rs18, %rs25, %rs27;
	and.b16  	%rs17, %rs18, 255;
	setp.gt.s16 	%p9, %rs17, 3;
	@%p9 bra 	$L__BB14_27;
	setp.gt.s16 	%p15, %rs17, 1;
	@%p15 bra 	$L__BB14_24;
	setp.eq.s16 	%p18, %rs17, 0;
	@%p18 bra 	$L__BB14_14;
	bra.uni 	$L__BB14_22;
$L__BB14_14:
	// begin inline asm
	cp.async.wait_group 0;
	// end inline asm
	bra.uni 	$L__BB14_38;
$L__BB14_15:
	setp.ge.u64 	%p21, %rd44, %rd22;
	@%p21 bra 	$L__BB14_40;
	ld.param.u64 	%rd39, [_Z10tma_kernelPfS_S_S_mmi_param_0];
	cvta.to.global.u64 	%rd7, %rd39;
	cvta.to.global.u64 	%rd8, %rd21;
$L__BB14_17:
	shl.b64 	%rd36, %rd44, 2;
	add.s64 	%rd33, %rd7, %rd36;
	// begin inline asm
	cp.async.ca.shared.global [%r1], [%rd33], 4, 4;
	// end inline asm
	add.s64 	%rd34, %rd8, %rd36;
	// begin inline asm
	cp.async.ca.shared.global [%r2], [%rd34], 4, 4;
	// end inline asm
	add.s64 	%rd35, %rd1, %rd36;
	// begin inline asm
	cp.async.ca.shared.global [%r3], [%rd35], 4, 4;
	// end inline asm
	// begin inline asm
	cp.async.commit_group;
	// end inline asm
	add.s16 	%rs10, %rs28, 1;
	and.b16  	%rs19, %rs10, 255;
	and.b16  	%rs20, %rs27, 255;
	setp.eq.s16 	%p22, %rs19, %rs20;
	@%p22 bra 	$L__BB14_67;
	sub.s16 	%rs22, %rs28, %rs27;
	and.b16  	%rs21, %rs22, 255;
	setp.gt.s16 	%p23, %rs21, 3;
	@%p23 bra 	$L__BB14_55;
	setp.gt.s16 	%p29, %rs21, 1;
	@%p29 bra 	$L__BB14_52;
	setp.eq.s16 	%p32, %rs21, 0;
	@%p32 bra 	$L__BB14_21;
	bra.uni 	$L__BB14_50;
$L__BB14_21:
	// begin inline asm
	cp.async.wait_group 0;
	// end inline asm
	bra.uni 	$L__BB14_66;
$L__BB14_22:
	setp.eq.s16 	%p19, %rs17, 1;
	@%p19 bra 	$L__BB14_23;
	bra.uni 	$L__BB14_37;
$L__BB14_23:
	// begin inline asm
	cp.async.wait_group 1;
	// end inline asm
	bra.uni 	$L__BB14_38;
$L__BB14_24:
	setp.eq.s16 	%p16, %rs17, 2;
	@%p16 bra 	$L__BB14_34;
	setp.eq.s16 	%p17, %rs17, 3;
	@%p17 bra 	$L__BB14_26;
	bra.uni 	$L__BB14_37;
$L__BB14_26:
	// begin inline asm
	cp.async.wait_group 3;
	// end inline asm
	bra.uni 	$L__BB14_38;
$L__BB14_27:
	setp.gt.s16 	%p10, %rs17, 5;
	@%p10 bra 	$L__BB14_31;
	setp.eq.s16 	%p13, %rs17, 4;
	@%p13 bra 	$L__BB14_35;
	setp.eq.s16 	%p14, %rs17, 5;
	@%p14 bra 	$L__BB14_30;
	bra.uni 	$L__BB14_37;
$L__BB14_30:
	// begin inline asm
	cp.async.wait_group 5;
	// end inline asm
	bra.uni 	$L__BB14_38;
$L__BB14_31:
	setp.eq.s16 	%p11, %rs17, 6;
	@%p11 bra 	$L__BB14_36;
	setp.eq.s16 	%p12, %rs17, 7;
	@%p12 bra 	$L__BB14_33;
	bra.uni 	$L__BB14_37;
$L__BB14_33:
	// begin inline asm
	cp.async.wait_group 7;
	// end inline asm
	bra.uni 	$L__BB14_38;
$L__BB14_34:
	// begin inline asm
	cp.async.wait_group 2;
	// end inline asm
	bra.uni 	$L__BB14_38;
$L__BB14_35:
	// begin inline asm
	cp.async.wait_group 4;
	// end inline asm
	bra.uni 	$L__BB14_38;
$L__BB14_36:
	// begin inline asm
	cp.async.wait_group 6;
	// end inline asm
	bra.uni 	$L__BB14_38;
$L__BB14_37:
	// begin inline asm
	cp.async.wait_group 8;
	// end inline asm
$L__BB14_38:
	add.s16 	%rs27, %rs27, 1;
$L__BB14_39:
	ld.shared.f32 	%f23, [%r1];
	ld.shared.f32 	%f24, [%r2];
	add.f32 	%f25, %f23, %f24;
	ld.shared.f32 	%f26, [%r3];
	add.f32 	%f27, %f25, %f26;
	st.global.f32 	[%rd28], %f27;
	add.s64 	%rd44, %rd44, %rd3;
	setp.lt.u64 	%p20, %rd44, %rd5;
	mov.u16 	%rs25, %rs28;
	@%p20 bra 	$L__BB14_2;
	bra.uni 	$L__BB14_15;
$L__BB14_40:
	setp.ge.u64 	%p35, %rd44, %rd23;
	setp.lt.s32 	%p36, %r11, 1;
	or.pred  	%p37, %p35, %p36;
	@%p37 bra 	$L__BB14_49;
	and.b32  	%r7, %r11, 3;
	and.b32  	%r30, %r11, 2147483644;
	neg.s32 	%r8, %r30;
$L__BB14_42:
	setp.lt.u32 	%p38, %r11, 4;
	shl.b64 	%rd37, %rd44, 2;
	add.s64 	%rd15, %rd2, %rd37;
	ld.global.f32 	%f46, [%rd15];
	@%p38 bra 	$L__BB14_45;
	mov.u32 	%r32, %r8;
$L__BB14_44:
	add.f32 	%f34, %f46, %f46;
	fma.rn.f32 	%f35, %f46, 0f40000000, %f34;
	add.f32 	%f36, %f35, %f35;
	fma.rn.f32 	%f46, %f35, 0f40000000, %f36;
	add.s32 	%r32, %r32, 4;
	setp.ne.s32 	%p39, %r32, 0;
	@%p39 bra 	$L__BB14_44;
$L__BB14_45:
	setp.eq.s32 	%p40, %r7, 0;
	@%p40 bra 	$L__BB14_48;
	setp.eq.s32 	%p41, %r7, 1;
	add.f32 	%f46, %f46, %f46;
	@%p41 bra 	$L__BB14_48;
	setp.eq.s32 	%p42, %r7, 2;
	add.f32 	%f37, %f46, %f46;
	add.f32 	%f38, %f37, %f37;
	selp.f32 	%f46, %f37, %f38, %p42;
$L__BB14_48:
	st.global.f32 	[%rd15], %f46;
	add.s64 	%rd44, %rd44, %rd3;
	setp.lt.u64 	%p43, %rd44, %rd23;
	@%p43 bra 	$L__BB14_42;
$L__BB14_49:
	ret;
$L__BB14_50:
	setp.eq.s16 	%p33, %rs21, 1;
	@%p33 bra 	$L__BB14_51;
	bra.uni 	$L__BB14_65;
$L__BB14_51:
	// begin inline asm
	cp.async.wait_group 1;
	// end inline asm
	bra.uni 	$L__BB14_66;
$L__BB14_52:
	setp.eq.s16 	%p30, %rs21, 2;
	@%p30 bra 	$L__BB14_62;
	setp.eq.s16 	%p31, %rs21, 3;
	@%p31 bra 	$L__BB14_54;
	bra.uni 	$L__BB14_65;
$L__BB14_54:
	// begin inline asm
	cp.async.wait_group 3;
	// end inline asm
	bra.uni 	$L__BB14_66;
$L__BB14_55:
	setp.gt.s16 	%p24, %rs21, 5;
	@%p24 bra 	$L__BB14_59;
	setp.eq.s16 	%p27, %rs21, 4;
	@%p27 bra 	$L__BB14_63;
	setp.eq.s16 	%p28, %rs21, 5;
	@%p28 bra 	$L__BB14_58;
	bra.uni 	$L__BB14_65;
$L__BB14_58:
	// begin inline asm
	cp.async.wait_group 5;
	// end inline asm
	bra.uni 	$L__BB14_66;
$L__BB14_59:
	setp.eq.s16 	%p25, %rs21, 6;
	@%p25 bra 	$L__BB14_64;
	setp.eq.s16 	%p26, %rs21, 7;
	@%p26 bra 	$L__BB14_61;
	bra.uni 	$L__BB14_65;
$L__BB14_61:
	// begin inline asm
	cp.async.wait_group 7;
	// end inline asm
	bra.uni 	$L__BB14_66;
$L__BB14_62:
	// begin inline asm
	cp.async.wait_group 2;
	// end inline asm
	bra.uni 	$L__BB14_66;
$L__BB14_63:
	// begin inline asm
	cp.async.wait_group 4;
	// end inline asm
	bra.uni 	$L__BB14_66;
$L__BB14_64:
	// begin inline asm
	cp.async.wait_group 6;
	// end inline asm
	bra.uni 	$L__BB14_66;
$L__BB14_65:
	// begin inline asm
	cp.async.wait_group 8;
	// end inline asm
$L__BB14_66:
	add.s16 	%rs27, %rs27, 1;
$L__BB14_67:
	ld.shared.f32 	%f28, [%r1];
	ld.shared.f32 	%f29, [%r2];
	add.f32 	%f30, %f28, %f29;
	ld.shared.f32 	%f31, [%r3];
	add.f32 	%f32, %f30, %f31;
	st.global.f32 	[%rd35], %f32;
	add.s64 	%rd44, %rd44, %rd3;
	setp.lt.u64 	%p34, %rd44, %rd22;
	mov.u16 	%rs28, %rs10;
	@%p34 bra 	$L__BB14_17;
	bra.uni 	$L__BB14_40;

}


// ===== COMPILED SASS (sm_100) =====

	.target	sm_100

	.elftype	@"ET_EXEC"


//--------------------- .note.nv.tkinfo           --------------------------
	.section	.note.nv.tkinfo,"",@"SHT_NOTE"
	.sectionflags	@"SHF_NOTE_NV_TKINFO"
	.tkinfo
        /*0018*/ 	.word	0x00000002
        /*0030*/ 	.string	""
        /*0030*/ 	.string	"ptxas"
        /*0030*/ 	.string	"Cuda compilation tools, release 13.0, V13.0.88"
        /*0030*/ 	.string	"Build cuda_13.0.r13.0/compiler.36424714_0"
        /*0030*/ 	.string	"-arch sm_100 -m 64 "



//--------------------- .note.nv.cuinfo           --------------------------
	.section	.note.nv.cuinfo,"",@"SHT_NOTE"
	.sectionflags	@"SHF_NOTE_NV_CUINFO"
        /*0018*/ 	.short	0x0002
        /*001a*/ 	.short	0x0064
        /*001c*/ 	.short	0x0082
	.zero		2


//--------------------- .nv.info                  --------------------------
	.section	.nv.info,"",@"SHT_CUDA_INFO"
	.align	4


	//----- nvinfo : EIATTR_REGCOUNT
	.align		4
        /*0000*/ 	.byte	0x04, 0x2f
        /*0002*/ 	.short	(.L_3 - .L_2)
	.align		4
.L_2:
        /*0004*/ 	.word	index@(_Z10reset_dataPfS_S_S_m)
        /*0008*/ 	.word	0x00000012


	//----- nvinfo : EIATTR_FRAME_SIZE
	.align		4
.L_3:
        /*000c*/ 	.byte	0x04, 0x11
        /*000e*/ 	.short	(.L_5 - .L_4)
	.align		4
.L_4:
        /*0010*/ 	.word	index@(_Z10reset_dataPfS_S_S_m)
        /*0014*/ 	.word	0x00000000


	//----- nvinfo : EIATTR_REGCOUNT
	.align		4
.L_5:
        /*0018*/ 	.byte	0x04, 0x2f
        /*001a*/ 	.short	(.L_7 - .L_6)
	.align		4
.L_6:
        /*001c*/ 	.word	index@(_Z11verify_dataPfS_S_S_mmm)
        /*0020*/ 	.word	0x00000018


	//----- nvinfo : EIATTR_FRAME_SIZE
	.align		4
.L_7:
        /*0024*/ 	.byte	0x04, 0x11
        /*0026*/ 	.short	(.L_9 - .L_8)
	.align		4
.L_8:
        /*0028*/ 	.word	index@(_Z11verify_dataPfS_S_S_mmm)
        /*002c*/ 	.word	0x00000028


	//----- nvinfo : EIATTR_REGCOUNT
	.align		4
.L_9:
        /*0030*/ 	.byte	0x04, 0x2f
        /*0032*/ 	.short	(.L_11 - .L_10)
	.align		4
.L_10:
        /*0034*/ 	.word	index@(_Z15membound_kernelPfS_S_m)
        /*0038*/ 	.word	0x0000000e


	//----- nvinfo : EIATTR_FRAME_SIZE
	.align		4
.L_11:
        /*003c*/ 	.byte	0x04, 0x11
        /*003e*/ 	.short	(.L_13 - .L_12)
	.align		4
.L_12:
        /*0040*/ 	.word	index@(_Z15membound_kernelPfS_S_m)
        /*0044*/ 	.word	0x00000000


	//----- nvinfo : EIATTR_REGCOUNT
	.align		4
.L_13:
        /*0048*/ 	.byte	0x04, 0x2f
        /*004a*/ 	.short	(.L_15 - .L_14)
	.align		4
.L_14:
        /*004c*/ 	.word	index@(_Z19computebound_kernelPfmi)
        /*0050*/ 	.word	0x0000000e


	//----- nvinfo : EIATTR_FRAME_SIZE
	.align		4
.L_15:
        /*0054*/ 	.byte	0x04, 0x11
        /*0056*/ 	.short	(.L_17 - .L_16)
	.align		4
.L_16:
        /*0058*/ 	.word	index@(_Z19computebound_kernelPfmi)
        /*005c*/ 	.word	0x00000000


	//----- nvinfo : EIATTR_REGCOUNT
	.align		4
.L_17:
        /*0060*/ 	.byte	0x04, 0x2f
        /*0062*/ 	.short	(.L_19 - .L_18)
	.align		4
.L_18:
        /*0064*/ 	.word	index@(_Z12fused_kernelPfS_S_S_mmi)
        /*0068*/ 	.word	0x00000014


	//----- nvinfo : EIATTR_FRAME_SIZE
	.align		4
.L_19:
        /*006c*/ 	.byte	0x04, 0x11
        /*006e*/ 	.short	(.L_21 - .L_20)
	.align		4
.L_20:
        /*0070*/ 	.word	index@(_Z12fused_kernelPfS_S_S_mmi)
        /*0074*/ 	.word	0x00000000


	//----- nvinfo : EIATTR_REGCOUNT
	.align		4
.L_21:
        /*0078*/ 	.byte	0x04, 0x2f
        /*007a*/ 	.short	(.L_23 - .L_22)
	.align		4
.L_22:
        /*007c*/ 	.word	index@(_Z20fused_kernel_barrierPfS_S_S_mmi)
        /*0080*/ 	.word	0x00000011


	//----- nvinfo : EIATTR_FRAME_SIZE
	.align		4
.L_23:
        /*0084*/ 	.byte	0x04, 0x11
        /*0086*/ 	.short	(.L_25 - .L_24)
	.align		4
.L_24:
        /*0088*/ 	.word	index@(_Z20fused_kernel_barrierPfS_S_S_mmi)
        /*008c*/ 	.word	0x00000000


	//----- nvinfo : EIATTR_REGCOUNT
	.align		4
.L_25:
        /*0090*/ 	.byte	0x04, 0x2f
        /*0092*/ 	.short	(.L_27 - .L_26)
	.align		4
.L_26:
        /*0094*/ 	.word	index@(_Z13fused_kernel2PfS_S_S_mmi)
        /*0098*/ 	.word	0x00000010


	//----- nvinfo : EIATTR_FRAME_SIZE
	.align		4
.L_27:
        /*009c*/ 	.byte	0x04, 0x11
        /*009e*/ 	.short	(.L_29 - .L_28)
	.align		4
.L_28:
        /*00a0*/ 	.word	index@($__internal_2_$__cuda_sm20_rem_u16)
        /*00a4*/ 	.word	0x00000000


	//----- nvinfo : EIATTR_FRAME_SIZE
	.align		4
.L_29:
        /*00a8*/ 	.byte	0x04, 0x11
        /*00aa*/ 	.short	(.L_31 - .L_30)
	.align		4
.L_30:
        /*00ac*/ 	.word	index@(_Z13fused_kernel2PfS_S_S_mmi)
        /*00b0*/ 	.word	0x00000000


	//----- nvinfo : EIATTR_REGCOUNT
	.align		4
.L_31:
        /*00b4*/ 	.byte	0x04, 0x2f
        /*00b6*/ 	.short	(.L_33 - .L_32)
	.align		4
.L_32:
        /*00b8*/ 	.word	index@(_Z21fused_kernel2_barrierPfS_S_S_mmi)
        /*00bc*/ 	.word	0x0000001a


	//----- nvinfo : EIATTR_FRAME_SIZE
	.align		4
.L_33:
        /*00c0*/ 	.byte	0x04, 0x11
        /*00c2*/ 	.short	(.L_35 - .L_34)
	.align		4
.L_34:
        /*00c4*/ 	.word	index@($__internal_1_$__cuda_sm20_rem_u16)
        /*00c8*/ 	.word	0x00000000


	//----- nvinfo : EIATTR_FRAME_SIZE
	.align		4
.L_35:
        /*00cc*/ 	.byte	0x04, 0x11
        /*00ce*/ 	.short	(.L_37 - .L_36)
	.align		4
.L_36:
        /*00d0*/ 	.word	index@($__internal_0_$__cuda_sm20_div_u64)
        /*00d4*/ 	.word	0x00000000


	//----- nvinfo : EIATTR_FRAME_SIZE
	.align		4
.L_37:
        /*00d8*/ 	.byte	0x04, 0x11
        /*00da*/ 	.short	(.L_39 - .L_38)
	.align		4
.L_38:
        /*00dc*/ 	.word	index@(_Z21fused_kernel2_barrierPfS_S_S_mmi)
        /*00e0*/ 	.word	0x00000000


	//----- nvinfo : EIATTR_REGCOUNT
	.align		4
.L_39:
        /*00e4*/ 	.byte	0x04, 0x2f
        /*00e6*/ 	.short	(.L_41 - .L_40)
	.align		4
.L_40:
        /*00e8*/ 	.word	index@(_Z13fused_kernel3PfS_S_S_mmi)
        /*00ec*/ 	.word	0x00000010


	//----- nvinfo : EIATTR_FRAME_SIZE
	.align		4
.L_41:
        /*00f0*/ 	.byte	0x04, 0x11
        /*00f2*/ 	.short	(.L_43 - .L_42)
	.align		4
.L_42:
        /*00f4*/ 	.word	index@(_Z13fused_kernel3PfS_S_S_mmi)
        /*00f8*/ 	.word	0x00000000


	//----- nvinfo : EIATTR_REGCOUNT
	.align		4
.L_43:
        /*00fc*/ 	.byte	0x04, 0x2f
        /*00fe*/ 	.short	(.L_45 - .L_44)
	.align		4
.L_44:
        /*0100*/ 	.word	index@(_Z21fused_kernel3_barrierPfS_S_S_mmi)
        /*0104*/ 	.word	0x00000010


	//----- nvinfo : EIATTR_FRAME_SIZE
	.align		4
.L_45:
        /*0108*/ 	.byte	0x04, 0x11
        /*010a*/ 	.short	(.L_47 - .L_46)
	.align		4
.L_46:
        /*010c*/ 	.word	index@(_Z21fused_kernel3_barrierPfS_S_S_mmi)
        /*0110*/ 	.word	0x00000000


	//----- nvinfo : EIATTR_REGCOUNT
	.align		4
.L_47:
        /*0114*/ 	.byte	0x04, 0x2f
        /*0116*/ 	.short	(.L_49 - .L_48)
	.align		4
.L_48:
        /*0118*/ 	.word	index@(_Z25fused_kernel_tbinterleavePfS_S_S_mmi)
        /*011c*/ 	.word	0x0000000e


	//----- nvinfo : EIATTR_FRAME_SIZE
	.align		4
.L_49:
        /*0120*/ 	.byte	0x04, 0x11
        /*0122*/ 	.short	(.L_51 - .L_50)
	.align		4
.L_50:
        /*0124*/ 	.word	index@(_Z25fused_kernel_tbinterleavePfS_S_S_mmi)
        /*0128*/ 	.word	0x00000000


	//----- nvinfo : EIATTR_REGCOUNT
	.align		4
.L_51:
        /*012c*/ 	.byte	0x04, 0x2f
        /*012e*/ 	.short	(.L_53 - .L_52)
	.align		4
.L_52:
        /*0130*/ 	.word	index@(_Z23fused_kernel_tb_hwawarePfS_S_S_mmiiPi)
        /*0134*/ 	.word	0x00000012


	//----- nvinfo : EIATTR_FRAME_SIZE
	.align		4
.L_53:
        /*0138*/ 	.byte	0x04, 0x11
        /*013a*/ 	.short	(.L_55 - .L_54)
	.align		4
.L_54:
        /*013c*/ 	.word	index@(_Z23fused_kernel_tb_hwawarePfS_S_S_mmiiPi)
        /*0140*/ 	.word	0x00000000


	//----- nvinfo : EIATTR_REGCOUNT
	.align		4
.L_55:
        /*0144*/ 	.byte	0x04, 0x2f
        /*0146*/ 	.short	(.L_57 - .L_56)
	.align		4
.L_56:
        /*0148*/ 	.word	index@(_Z31fused_kernel_tb_hwaware_barrierPfS_S_S_mmiiPi)
        /*014c*/ 	.word	0x00000012


	//----- nvinfo : EIATTR_FRAME_SIZE
	.align		4
.L_57:
        /*0150*/ 	.byte	0x04, 0x11
        /*0152*/ 	.short	(.L_59 - .L_58)
	.align		4
.L_58:
        /*0154*/ 	.word	index@(_Z31fused_kernel_tb_hwaware_barrierPfS_S_S_mmiiPi)
        /*0158*/ 	.word	0x00000000


	//----- nvinfo : EIATTR_REGCOUNT
	.align		4
.L_59:
        /*015c*/ 	.byte	0x04, 0x2f
        /*015e*/ 	.short	(.L_61 - .L_60)
	.align		4
.L_60:
        /*0160*/ 	.word	index@(_Z30fused_kernel_tb_smbind_barrierPfS_S_S_mmiiPi)
        /*0164*/ 	.word	0x00000010


	//----- nvinfo : EIATTR_FRAME_SIZE
	.align		4
.L_61:
        /*0168*/ 	.byte	0x04, 0x11
        /*016a*/ 	.short	(.L_63 - .L_62)
	.align		4
.L_62:
        /*016c*/ 	.word	index@(_Z30fused_kernel_tb_smbind_barrierPfS_S_S_mmiiPi)
        /*0170*/ 	.word	0x00000000


	//----- nvinfo : EIATTR_REGCOUNT
	.align		4
.L_63:
        /*0174*/ 	.byte	0x04, 0x2f
        /*0176*/ 	.short	(.L_65 - .L_64)
	.align		4
.L_64:
        /*0178*/ 	.word	index@(_Z10tma_kernelPfS_S_S_mmi)
        /*017c*/ 	.word	0x00000015


	//----- nvinfo : EIATTR_FRAME_SIZE
	.align		4
.L_65:
        /*0180*/ 	.byte	0x04, 0x11
        /*0182*/ 	.short	(.L_67 - .L_66)
	.align		4
.L_66:
        /*0184*/ 	.word	index@(_Z10tma_kernelPfS_S_S_mmi)
        /*0188*/ 	.word	0x00000000


	//----- nvinfo : EIATTR_MIN_STACK_SIZE
	.align		4
.L_67:
        /*018c*/ 	.byte	0x04, 0x12
        /*018e*/ 	.short	(.L_69 - .L_68)
	.align		4
.L_68:
        /*0190*/ 	.word	index@(_Z10tma_kernelPfS_S_S_mmi)
        /*0194*/ 	.word	0x00000000


	//----- nvinfo : EIATTR_MIN_STACK_SIZE
	.align		4
.L_69:
        /*0198*/ 	.byte	0x04, 0x12
        /*019a*/ 	.short	(.L_71 - .L_70)
	.align		4
.L_70:
        /*019c*/ 	.word	index@(_Z30fused_kernel_tb_smbind_barrierPfS_S_S_mmiiPi)
        /*01a0*/ 	.word	0x00000000


	//----- nvinfo : EIATTR_MIN_STACK_SIZE
	.align		4
.L_71:
        /*01a4*/ 	.byte	0x04, 0x12
        /*01a6*/ 	.short	(.L_73 - .L_72)
	.align		4
.L_72:
        /*01a8*/ 	.word	index@(_Z31fused_kernel_tb_hwaware_barrierPfS_S_S_mmiiPi)
        /*01ac*/ 	.word	0x00000000


	//----- nvinfo : EIATTR_MIN_STACK_SIZE
	.align		4
.L_73:
        /*01b0*/ 	.byte	0x04, 0x12
        /*01b2*/ 	.short	(.L_75 - .L_74)
	.align		4
.L_74:
        /*01b4*/ 	.word	index@(_Z23fused_kernel_tb_hwawarePfS_S_S_mmiiPi)
        /*01b8*/ 	.word	0x00000000


	//----- nvinfo : EIATTR_MIN_STACK_SIZE
	.align		4
.L_75:
        /*01bc*/ 	.byte	0x04, 0x12
        /*01be*/ 	.short	(.L_77 - .L_76)
	.align		4
.L_76:
        /*01c0*/ 	.word	index@(_Z25fused_kernel_tbinterleavePfS_S_S_mmi)
        /*01c4*/ 	.word	0x00000000


	//----- nvinfo : EIATTR_MIN_STACK_SIZE
	.align		4
.L_77:
        /*01c8*/ 	.byte	0x04, 0x12
        /*01ca*/ 	.short	(.L_79 - .L_78)
	.align		4
.L_78:
        /*01cc*/ 	.word	index@(_Z21fused_kernel3_barrierPfS_S_S_mmi)
        /*01d0*/ 	.word	0x00000000


	//----- nvinfo : EIATTR_MIN_STACK_SIZE
	.align		4
.L_79:
        /*01d4*/ 	.byte	0x04, 0x12
        /*01d6*/ 	.short	(.L_81 - .L_80)
	.align		4
.L_80:
        /*01d8*/ 	.word	index@(_Z13fused_kernel3PfS_S_S_mmi)
        /*01dc*/ 	.word	0x00000000


	//----- nvinfo : EIATTR_MIN_STACK_SIZE
	.align		4
.L_81:
        /*01e0*/ 	.byte	0x04, 0x12
        /*01e2*/ 	.short	(.L_83 - .L_82)
	.align		4
.L_82:
        /*01e4*/ 	.word	index@(_Z21fused_kernel2_barrierPfS_S_S_mmi)
        /*01e8*/ 	.word	0x00000000


	//----- nvinfo : EIATTR_MIN_STACK_SIZE
	.align		4
.L_83:
        /*01ec*/ 	.byte	0x04, 0x12
        /*01ee*/ 	.short	(.L_85 - .L_84)
	.align		4
.L_84:
        /*01f0*/ 	.word	index@(_Z13fused_kernel2PfS_S_S_mmi)
        /*01f4*/ 	.word	0x00000000


	//----- nvinfo : EIATTR_MIN_STACK_SIZE
	.align		4
.L_85:
        /*01f8*/ 	.byte	0x04, 0x12
        /*01fa*/ 	.short	(.L_87 - .L_86)
	.align		4
.L_86:
        /*01fc*/ 	.word	index@(_Z20fused_kernel_barrierPfS_S_S_mmi)
        /*0200*/ 	.word	0x00000000


	//----- nvinfo : EIATTR_MIN_STACK_SIZE
	.align		4
.L_87:
        /*0204*/ 	.byte	0x04, 0x12
        /*0206*/ 	.short	(.L_89 - .L_88)
	.align		4
.L_88:
        /*0208*/ 	.word	index@(_Z12fused_kernelPfS_S_S_mmi)
        /*020c*/ 	.word	0x00000000


	//----- nvinfo : EIATTR_MIN_STACK_SIZE
	.align		4
.L_89:
        /*0210*/ 	.byte	0x04, 0x12
        /*0212*/ 	.short	(.L_91 - .L_90)
	.align		4
.L_90:
        /*0214*/ 	.word	index@(_Z19computebound_kernelPfmi)
        /*0218*/ 	.word	0x00000000


	//----- nvinfo : EIATTR_MIN_STACK_SIZE
	.align		4
.L_91:
        /*021c*/ 	.byte	0x04, 0x12
        /*021e*/ 	.short	(.L_93 - .L_92)
	.align		4
.L_92:
        /*0220*/ 	.word	index@(_Z15membound_kernelPfS_S_m)
        /*0224*/ 	.word	0x00000000


	//----- nvinfo : EIATTR_MIN_STACK_SIZE
	.align		4
.L_93:
        /*0228*/ 	.byte	0x04, 0x12
        /*022a*/ 	.short	(.L_95 - .L_94)
	.align		4
.L_94:
        /*022c*/ 	.word	index@(_Z11verify_dataPfS_S_S_mmm)
        /*0230*/ 	.word	0x00000028


	//----- nvinfo : EIATTR_MIN_STACK_SIZE
	.align		4
.L_95:
        /*0234*/ 	.byte	0x04, 0x12
        /*0236*/ 	.short	(.L_97 - .L_96)
	.align		4
.L_96:
        /*0238*/ 	.word	index@(_Z10reset_dataPfS_S_S_m)
        /*023c*/ 	.word	0x00000000
.L_97:


//--------------------- .nv.compat                --------------------------
	.section	.nv.compat,"",@"SHT_CUDA_COMPAT_INFO"
	.align	4
        /*0000*/ 	.byte	0x02, 0x09, 0x00, 0x00, 0x02, 0x02, 0x01, 0x00, 0x02, 0x05, 0x05, 0x00, 0x03, 0x07, 0x01, 0x01
        /*0010*/ 	.byte	0x02, 0x03, 0x00, 0x00, 0x02, 0x06, 0x01, 0x00, 0x04, 0x0b, 0x08, 0x00, 0x01, 0x00, 0x00, 0x00
        /*0020*/ 	.byte	0x00, 0x00, 0x00, 0x00


//--------------------- .nv.info._Z10tma_kernelPfS_S_S_mmi --------------------------
	.section	.nv.info._Z10tma_kernelPfS_S_S_mmi,"",@"SHT_CUDA_INFO"
	.sectionflags	@""
	.align	4


	//----- nvinfo : EIATTR_CUDA_API_VERSION
	.align		4
        /*0000*/ 	.byte	0x04, 0x37
        /*0002*/ 	.short	(.L_99 - .L_98)
.L_98:
        /*0004*/ 	.word	0x00000082


	//----- nvinfo : EIATTR_KPARAM_INFO
	.align		4
.L_99:
        /*0008*/ 	.byte	0x04, 0x17
        /*000a*/ 	.short	(.L_101 - .L_100)
.L_100:
        /*000c*/ 	.word	0x00000000
        /*0010*/ 	.short	0x0006
        /*0012*/ 	.short	0x0030
        /*0014*/ 	.byte	0x00, 0xf0, 0x11, 0x00


	//----- nvinfo : EIATTR_KPARAM_INFO
	.align		4
.L_101:
        /*0018*/ 	.byte	0x04, 0x17
        /*001a*/ 	.short	(.L_103 - .L_102)
.L_102:
        /*001c*/ 	.word	0x00000000
        /*0020*/ 	.short	0x0005
        /*0022*/ 	.short	0x0028
        /*0024*/ 	.byte	0x00, 0xf0, 0x21, 0x00


	//----- nvinfo : EIATTR_KPARAM_INFO
	.align		4
.L_103:
        /*0028*/ 	.byte	0x04, 0x17
        /*002a*/ 	.short	(.L_105 - .L_104)
.L_104:
        /*002c*/ 	.word	0x00000000
        /*0030*/ 	.short	0x0004
        /*0032*/ 	.short	0x0020
        /*0034*/ 	.byte	0x00, 0xf0, 0x21, 0x00


	//----- nvinfo : EIATTR_KPARAM_INFO
	.align		4
.L_105:
        /*0038*/ 	.byte	0x04, 0x17
        /*003a*/ 	.short	(.L_107 - .L_106)
.L_106:
        /*003c*/ 	.word	0x00000000
        /*0040*/ 	.short	0x0003
        /*0042*/ 	.short	0x0018
        /*0044*/ 	.byte	0x00, 0xf5, 0x21, 0x00


	//----- nvinfo : EIATTR_KPARAM_INFO
	.align		4
.L_107:
        /*0048*/ 	.byte	0x04, 0x17
        /*004a*/ 	.short	(.L_109 - .L_108)
.L_108:
        /*004c*/ 	.word	0x00000000
        /*0050*/ 	.short	0x0002
        /*0052*/ 	.short	0x0010
        /*0054*/ 	.byte	0x00, 0xf5, 0x21, 0x00


	//----- nvinfo : EIATTR_KPARAM_INFO
	.align		4
.L_109:
        /*0058*/ 	.byte	0x04, 0x17
        /*005a*/ 	.short	(.L_111 - .L_110)
.L_110:
        /*005c*/ 	.word	0x00000000
        /*0060*/ 	.short	0x0001
        /*0062*/ 	.short	0x0008
        /*0064*/ 	.byte	0x00, 0xf5, 0x21, 0x00


	//----- nvinfo : EIATTR_KPARAM_INFO
	.align		4
.L_111:
        /*0068*/ 	.byte	0x04, 0x17
        /*006a*/ 	.short	(.L_113 - .L_112)
.L_112:
        /*006c*/ 	.word	0x00000000
        /*0070*/ 	.short	0x0000
        /*0072*/ 	.short	0x0000
        /*0074*/ 	.byte	0x00, 0xf5, 0x21, 0x00


	//----- nvinfo : EIATTR_SPARSE_MMA_MASK
	.align		4
.L_113:
        /*0078*/ 	.byte	0x03, 0x50
        /*007a*/ 	.short	0x0000


	//----- nvinfo : EIATTR_MAXREG_COUNT
	.align		4
        /*007c*/ 	.byte	0x03, 0x1b
        /*007e*/ 	.short	0x00ff


	//----- nvinfo : EIATTR_MERCURY_ISA_VERSION
	.align		4
        /*0080*/ 	.byte	0x03, 0x5f
        /*0082*/ 	.short	0x0101


	//----- nvinfo : EIATTR_VRC_CTA_INIT_COUNT
	.align		4
        /*0084*/ 	.byte	0x02, 0x4a
	.zero		1
	.zero		1


	//----- nvinfo : EIATTR_EXIT_INSTR_OFFSETS
	.align		4
        /*0088*/ 	.byte	0x04, 0x1c
        /*008a*/ 	.short	(.L_115 - .L_114)


	//   ....[0]....
.L_114:
        /*008c*/ 	.word	0x00001070


	//   ....[1]....
        /*0090*/ 	.word	0x00001530


	//----- nvinfo : EIATTR_CRS_STACK_SIZE
	.align		4
.L_115:
        /*0094*/ 	.byte	0x04, 0x1e
        /*0096*/ 	.short	(.L_117 - .L_116)
.L_116:
        /*0098*/ 	.word	0x00000000


	//----- nvinfo : EIATTR_CBANK_PARAM_SIZE
	.align		4
.L_117:
        /*009c*/ 	.byte	0x03, 0x19
        /*009e*/ 	.short	0x0034


	//----- nvinfo : EIATTR_PARAM_CBANK
	.align		4
        /*00a0*/ 	.byte	0x04, 0x0a
        /*00a2*/ 	.short	(.L_119 - .L_118)
	.align		4
.L_118:
        /*00a4*/ 	.word	index@(.nv.constant0._Z10tma_kernelPfS_S_S_mmi)
        /*00a8*/ 	.short	0x0380
        /*00aa*/ 	.short	0x0034


	//----- nvinfo : EIATTR_SW_WAR
	.align		4
.L_119:
        /*00ac*/ 	.byte	0x04, 0x36
        /*00ae*/ 	.short	(.L_121 - .L_120)
.L_120:
        /*00b0*/ 	.word	0x00000008
.L_121:


//--------------------- .nv.info._Z30fused_kernel_tb_smbind_barrierPfS_S_S_mmiiPi --------------------------
	.section	.nv.info._Z30fused_kernel_tb_smbind_barrierPfS_S_S_mmiiPi,"",@"SHT_CUDA_INFO"
	.sectionflags	@""
	.align	4


	//----- nvinfo : EIATTR_CUDA_API_VERSION
	.align		4
        /*0000*/ 	.byte	0x04, 0x37
        /*0002*/ 	.short	(.L_123 - .L_122)
.L_122:
        /*0004*/ 	.word	0x00000082


	//----- nvinfo : EIATTR_KPARAM_INFO
	.align		4
.L_123:
        /*0008*/ 	.byte	0x04, 0x17
        /*000a*/ 	.short	(.L_125 - .L_124)
.L_124:
        /*000c*/ 	.word	0x00000000
        /*0010*/ 	.short	0x0008
        /*0012*/ 	.short	0x0038
        /*0014*/ 	.byte	0x00, 0xf5, 0x21, 0x00


	//----- nvinfo : EIATTR_KPARAM_INFO
	.align		4
.L_125:
        /*0018*/ 	.byte	0x04, 0x17
        /*001a*/ 	.short	(.L_127 - .L_126)
.L_126:
        /*001c*/ 	.word	0x00000000
        /*0020*/ 	.short	0x0007
        /*0022*/ 	.short	0x0034
        /*0024*/ 	.byte	0x00, 0xf0, 0x11, 0x00


	//----- nvinfo : EIATTR_KPARAM_INFO
	.align		4
.L_127:
        /*0028*/ 	.byte	0x04, 0x17
        /*002a*/ 	.short	(.L_129 - .L_128)
.L_128:
        /*002c*/ 	.word	0x00000000
        /*0030*/ 	.short	0x0006
        /*0032*/ 	.short	0x0030
        /*0034*/ 	.byte	0x00, 0xf0, 0x11, 0x00


	//----- nvinfo : EIATTR_KPARAM_INFO
	.align		4
.L_129:
        /*0038*/ 	.byte	0x04, 0x17
        /*003a*/ 	.short	(.L_131 - .L_130)
.L_130:
        /*003c*/ 	.word	0x00000000
        /*0040*/ 	.short	0x0005
        /*0042*/ 	.short	0x0028
        /*0044*/ 	.byte	0x00, 0xf0, 0x21, 0x00


	//----- nvinfo : EIATTR_KPARAM_INFO
	.align		4
.L_131:
        /*0048*/ 	.byte	0x04, 0x17
        /*004a*/ 	.short	(.L_133 - .L_132)
.L_132:
        /*004c*/ 	.word	0x00000000
        /*0050*/ 	.short	0x0004
        /*0052*/ 	.short	0x0020
        /*0054*/ 	.byte	0x00, 0xf0, 0x21, 0x00


	//----- nvinfo : EIATTR_KPARAM_INFO
	.align		4
.L_133:
        /*0058*/ 	.byte	0x04, 0x17
        /*005a*/ 	.short	(.L_135 - .L_134)
.L_134:
        /*005c*/ 	.word	0x00000000
        /*0060*/ 	.short	0x0003
        /*0062*/ 	.short	0x0018
        /*0064*/ 	.byte	0x00, 0xf5, 0x21, 0x00


	//----- nvinfo : EIATTR_KPARAM_INFO
	.align		4
.L_135:
        /*0068*/ 	.byte	0x04, 0x17
        /*006a*/ 	.short	(.L_137 - .L_136)
.L_136:
        /*006c*/ 	.word	0x00000000
        /*0070*/ 	.short	0x0002
        /*0072*/ 	.short	0x0010
        /*0074*/ 	.byte	0x00, 0xf5, 0x21, 0x00


	//----- nvinfo : EIATTR_KPARAM_INFO
	.align		4
.L_137:
        /*0078*/ 	.byte	0x04, 0x17
        /*007a*/ 	.short	(.L_139 - .L_138)
.L_138:
        /*007c*/ 	.word	0x00000000
        /*0080*/ 	.short	0x0001
        /*0082*/ 	.short	0x0008
        /*0084*/ 	.byte	0x00, 0xf5, 0x21, 0x00


	//----- nvinfo : EIATTR_KPARAM_INFO
	.align		4
.L_139:
        /*0088*/ 	.byte	0x04, 0x17
        /*008a*/ 	.short	(.L_141 - .L_140)
.L_140:
        /*008c*/ 	.word	0x00000000
        /*0090*/ 	.short	0x0000
        /*0092*/ 	.short	0x0000
        /*0094*/ 	.byte	0x00, 0xf5, 0x21, 0x00


	//----- nvinfo : EIATTR_SPARSE_MMA_MASK
	.align		4
.L_141:
        /*0098*/ 	.byte	0x03, 0x50
        /*009a*/ 	.short	0x0000


	//----- nvinfo : EIATTR_MAXREG_COUNT
	.align		4
        /*009c*/ 	.byte	0x03, 0x1b
        /*009e*/ 	.short	0x00ff


	//----- nvinfo : EIATTR_NUM_BARRIERS
	.align		4
        /*00a0*/ 	.byte	0x02, 0x4c
        /*00a2*/ 	.byte	0x01
	.zero		1


	//----- nvinfo : EIATTR_MERCURY_ISA_VERSION
	.align		4
        /*00a4*/ 	.byte	0x03, 0x5f
        /*00a6*/ 	.short	0x0101


	//----- nvinfo : EIATTR_VRC_CTA_INIT_COUNT
	.align		4
        /*00a8*/ 	.byte	0x02, 0x4a
	.zero		1
	.zero		1


	//----- nvinfo : EIATTR_EXIT_INSTR_OFFSETS
	.align		4
        /*00ac*/ 	.byte	0x04, 0x1c
        /*00ae*/ 	.short	(.L_143 - .L_142)


	//   ....[0]....
.L_142:
        /*00b0*/ 	.word	0x000002c0


	//   ....[1]....
        /*00b4*/ 	.word	0x00000800


	//   ....[2]....
        /*00b8*/ 	.word	0x00000840


	//   ....[3]....
        /*00bc*/ 	.word	0x000009f0


	//----- nvinfo : EIATTR_CRS_STACK_SIZE
	.align		4
.L_143:
        /*00c0*/ 	.byte	0x04, 0x1e
        /*00c2*/ 	.short	(.L_145 - .L_144)
.L_144:
        /*00c4*/ 	.word	0x00000000


	//----- nvinfo : EIATTR_CBANK_PARAM_SIZE
	.align		4
.L_145:
        /*00c8*/ 	.byte	0x03, 0x19
        /*00ca*/ 	.short	0x0040


	//----- nvinfo : EIATTR_PARAM_CBANK
	.align		4
        /*00cc*/ 	.byte	0x04, 0x0a
        /*00ce*/ 	.short	(.L_147 - .L_146)
	.align		4
.L_146:
        /*00d0*/ 	.word	index@(.nv.constant0._Z30fused_kernel_tb_smbind_barrierPfS_S_S_mmiiPi)
        /*00d4*/ 	.short	0x0380
        /*00d6*/ 	.short	0x0040


	//----- nvinfo : EIATTR_SW_WAR
	.align		4
.L_147:
        /*00d8*/ 	.byte	0x04, 0x36
        /*00da*/ 	.short	(.L_149 - .L_148)
.L_148:
        /*00dc*/ 	.word	0x00000008
.L_149:


//--------------------- .nv.info._Z31fused_kernel_tb_hwaware_barrierPfS_S_S_mmiiPi --------------------------
	.section	.nv.info._Z31fused_kernel_tb_hwaware_barrierPfS_S_S_mmiiPi,"",@"SHT_CUDA_INFO"
	.sectionflags	@""
	.align	4


	//----- nvinfo : EIATTR_CUDA_API_VERSION
	.align		4
        /*0000*/ 	.byte	0x04, 0x37
        /*0002*/ 	.short	(.L_151 - .L_150)
.L_150:
        /*0004*/ 	.word	0x00000082


	//----- nvinfo : EIATTR_KPARAM_INFO
	.align		4
.L_151:
        /*0008*/ 	.byte	0x04, 0x17
        /*000a*/ 	.short	(.L_153 - .L_152)
.L_152:
        /*000c*/ 	.word	0x00000000
        /*0010*/ 	.short	0x0008
        /*0012*/ 	.short	0x0038
        /*0014*/ 	.byte	0x00, 0xf5, 0x21, 0x00


	//----- nvinfo : EIATTR_KPARAM_INFO
	.align		4
.L_153:
        /*0018*/ 	.byte	0x04, 0x17
        /*001a*/ 	.short	(.L_155 - .L_154)
.L_154:
        /*001c*/ 	.word	0x00000000
        /*0020*/ 	.short	0x0007
        /*0022*/ 	.short	0x0034
        /*0024*/ 	.byte	0x00, 0xf0, 0x11, 0x00


	//----- nvinfo : EIATTR_KPARAM_INFO
	.align		4
.L_155:
        /*0028*/ 	.byte	0x04, 0x17
        /*002a*/ 	.short	(.L_157 - .L_156)
.L_156:
        /*002c*/ 	.word	0x00000000
        /*0030*/ 	.short	0x0006
        /*0032*/ 	.short	0x0030
        /*0034*/ 	.byte	0x00, 0xf0, 0x11, 0x00


	//----- nvinfo : EIATTR_KPARAM_INFO
	.align		4
.L_157:
        /*0038*/ 	.byte	0x04, 0x17
        /*003a*/ 	.short	(.L_159 - .L_158)
.L_158:
        /*003c*/ 	.word	0x00000000
        /*0040*/ 	.short	0x0005
        /*0042*/ 	.short	0x0028
        /*0044*/ 	.byte	0x00, 0xf0, 0x21, 0x00


	//----- nvinfo : EIATTR_KPARAM_INFO
	.align		4
.L_159:
        /*0048*/ 	.byte	0x04, 0x17
        /*004a*/ 	.short	(.L_161 - .L_160)
.L_160:
        /*004c*/ 	.word	0x00000000
        /*0050*/ 	.short	0x0004
        /*0052*/ 	.short	0x0020
        /*0054*/ 	.byte	0x00, 0xf0, 0x21, 0x00


	//----- nvinfo : EIATTR_KPARAM_INFO
	.align		4
.L_161:
        /*0058*/ 	.byte	0x04, 0x17
        /*005a*/ 	.short	(.L_163 - .L_162)
.L_162:
        /*005c*/ 	.word	0x00000000
        /*0060*/ 	.short	0x0003
        /*0062*/ 	.short	0x0018
        /*0064*/ 	.byte	0x00, 0xf5, 0x21, 0x00


	//----- nvinfo : EIATTR_KPARAM_INFO
	.align		4
.L_163:
        /*0068*/ 	.byte	0x04, 0x17
        /*006a*/ 	.short	(.L_165 - .L_164)
.L_164:
        /*006c*/ 	.word	0x00000000
        /*0070*/ 	.short	0x0002
        /*0072*/ 	.short	0x0010
        /*0074*/ 	.byte	0x00, 0xf5, 0x21, 0x00


	//----- nvinfo : EIATTR_KPARAM_INFO
	.align		4
.L_165:
        /*0078*/ 	.byte	0x04, 0x17
        /*007a*/ 	.short	(.L_167 - .L_166)
.L_166:
        /*007c*/ 	.word	0x00000000
        /*0080*/ 	.short	0x0001
        /*0082*/ 	.short	0x0008
        /*0084*/ 	.byte	0x00, 0xf5, 0x21, 0x00


	//----- nvinfo : EIATTR_KPARAM_INFO
	.align		4
.L_167:
        /*0088*/ 	.byte	0x04, 0x17
        /*008a*/ 	.short	(.L_169 - .L_168)
.L_168:
        /*008c*/ 	.word	0x00000000
        /*0090*/ 	.short	0x0000
        /*0092*/ 	.short	0x0000
        /*0094*/ 	.byte	0x00, 0xf5, 0x21, 0x00


	//----- nvinfo : EIATTR_SPARSE_MMA_MASK
	.align		4
.L_169:
        /*0098*/ 	.byte	0x03, 0x50
        /*009a*/ 	.short	0x0000


	//----- nvinfo : EIATTR_MAXREG_COUNT
	.align		4
        /*009c*/ 	.byte	0x03, 0x1b
        /*009e*/ 	.short	0x00ff


	//----- nvinfo : EIATTR_NUM_BARRIERS
	.align		4
        /*00a0*/ 	.byte	0x02, 0x4c
        /*00a2*/ 	.byte	0x01
	.zero		1


	//----- nvinfo : EIATTR_MERCURY_ISA_VERSION
	.align		4
        /*00a4*/ 	.byte	0x03, 0x5f
        /*00a6*/ 	.short	0x0101


	//----- nvinfo : EIATTR_VRC_CTA_INIT_COUNT
	.align		4
        /*00a8*/ 	.byte	0x02, 0x4a
	.zero		1
	.zero		1


	//----- nvinfo : EIATTR_EXIT_INSTR_OFFSETS
	.align		4
        /*00ac*/ 	.byte	0x04, 0x1c
        /*00ae*/ 	.short	(.L_171 - .L_170)


	//   ....[0]....
.L_170:
        /*00b0*/ 	.word	0x000002e0


	//   ....[1]....
        /*00b4*/ 	.word	0x00000820


	//   ....[2]....
        /*00b8*/ 	.word	0x00000860


	//   ....[3]....
        /*00bc*/ 	.word	0x00000a10


	//----- nvinfo : EIATTR_CRS_STACK_SIZE
	.align		4
.L_171:
        /*00c0*/ 	.byte	0x04, 0x1e
        /*00c2*/ 	.short	(.L_173 - .L_172)
.L_172:
        /*00c4*/ 	.word	0x00000000


	//----- nvinfo : EIATTR_CBANK_PARAM_SIZE
	.align		4
.L_173:
        /*00c8*/ 	.byte	0x03, 0x19
        /*00ca*/ 	.short	0x0040


	//----- nvinfo : EIATTR_PARAM_CBANK
	.align		4
        /*00cc*/ 	.byte	0x04, 0x0a
        /*00ce*/ 	.short	(.L_175 - .L_174)
	.align		4
.L_174:
        /*00d0*/ 	.word	index@(.nv.constant0._Z31fused_kernel_tb_hwaware_barrierPfS_S_S_mmiiPi)
        /*00d4*/ 	.short	0x0380
        /*00d6*/ 	.short	0x0040


	//----- nvinfo : EIATTR_SW_WAR
	.align		4
.L_175:
        /*00d8*/ 	.byte	0x04, 0x36
        /*00da*/ 	.short	(.L_177 - .L_176)
.L_176:
        /*00dc*/ 	.word	0x00000008
.L_177:


//--------------------- .nv.info._Z23fused_kernel_tb_hwawarePfS_S_S_mmiiPi --------------------------
	.section	.nv.info._Z23fused_kernel_tb_hwawarePfS_S_S_mmiiPi,"",@"SHT_CUDA_INFO"
	.sectionflags	@""
	.align	4


	//----- nvinfo : EIATTR_CUDA_API_VERSION
	.align		4
        /*0000*/ 	.byte	0x04, 0x37
        /*0002*/ 	.short	(.L_179 - .L_178)
.L_178:
        /*0004*/ 	.word	0x00000082


	//----- nvinfo : EIATTR_KPARAM_INFO
	.align		4
.L_179:
        /*0008*/ 	.byte	0x04, 0x17
        /*000a*/ 	.short	(.L_181 - .L_180)
.L_180:
        /*000c*/ 	.word	0x00000000
        /*0010*/ 	.short	0x0008
        /*0012*/ 	.short	0x0038
        /*0014*/ 	.byte	0x00, 0xf5, 0x21, 0x00


	//----- nvinfo : EIATTR_KPARAM_INFO
	.align		4
.L_181:
        /*0018*/ 	.byte	0x04, 0x17
        /*001a*/ 	.short	(.L_183 - .L_182)
.L_182:
        /*001c*/ 	.word	0x00000000
        /*0020*/ 	.short	0x0007
        /*0022*/ 	.short	0x0034
        /*0024*/ 	.byte	0x00, 0xf0, 0x11, 0x00


	//----- nvinfo : EIATTR_KPARAM_INFO
	.align		4
.L_183:
        /*0028*/ 	.byte	0x04, 0x17
        /*002a*/ 	.short	(.L_185 - .L_184)
.L_184:
        /*002c*/ 	.word	0x00000000
        /*0030*/ 	.short	0x0006
        /*0032*/ 	.short	0x0030
        /*0034*/ 	.byte	0x00, 0xf0, 0x11, 0x00


	//----- nvinfo : EIATTR_KPARAM_INFO
	.align		4
.L_185:
        /*0038*/ 	.byte	0x04, 0x17
        /*003a*/ 	.short	(.L_187 - .L_186)
.L_186:
        /*003c*/ 	.word	0x00000000
        /*0040*/ 	.short	0x0005
        /*0042*/ 	.short	0x0028
        /*0044*/ 	.byte	0x00, 0xf0, 0x21, 0x00


	//----- nvinfo : EIATTR_KPARAM_INFO
	.align		4
.L_187:
        /*0048*/ 	.byte	0x04, 0x17
        /*004a*/ 	.short	(.L_189 - .L_188)
.L_188:
        /*004c*/ 	.word	0x00000000
        /*0050*/ 	.short	0x0004
        /*0052*/ 	.short	0x0020
        /*0054*/ 	.byte	0x00, 0xf0, 0x21, 0x00


	//----- nvinfo : EIATTR_KPARAM_INFO
	.align		4
.L_189:
        /*0058*/ 	.byte	0x04, 0x17
        /*005a*/ 	.short	(.L_191 - .L_190)
.L_190:
        /*005c*/ 	.word	0x00000000
        /*0060*/ 	.short	0x0003
        /*0062*/ 	.short	0x0018
        /*0064*/ 	.byte	0x00, 0xf5, 0x21, 0x00


	//----- nvinfo : EIATTR_KPARAM_INFO
	.align		4
.L_191:
        /*0068*/ 	.byte	0x04, 0x17
        /*006a*/ 	.short	(.L_193 - .L_192)
.L_192:
        /*006c*/ 	.word	0x00000000
        /*0070*/ 	.short	0x0002
        /*0072*/ 	.short	0x0010
        /*0074*/ 	.byte	0x00, 0xf5, 0x21, 0x00


	//----- nvinfo : EIATTR_KPARAM_INFO
	.align		4
.L_193:
        /*0078*/ 	.byte	0x04, 0x17
        /*007a*/ 	.short	(.L_195 - .L_194)
.L_194:
        /*007c*/ 	.word	0x00000000
        /*0080*/ 	.short	0x0001
        /*0082*/ 	.short	0x0008
        /*0084*/ 	.byte	0x00, 0xf5, 0x21, 0x00


	//----- nvinfo : EIATTR_KPARAM_INFO
	.align		4
.L_195:
        /*0088*/ 	.byte	0x04, 0x17
        /*008a*/ 	.short	(.L_197 - .L_196)
.L_196:
        /*008c*/ 	.word	0x00000000
        /*0090*/ 	.short	0x0000
        /*0092*/ 	.short	0x0000
        /*0094*/ 	.byte	0x00, 0xf5, 0x21, 0x00


	//----- nvinfo : EIATTR_SPARSE_MMA_MASK
	.align		4
.L_197:
        /*0098*/ 	.byte	0x03, 0x50
        /*009a*/ 	.short	0x0000


	//----- nvinfo : EIATTR_MAXREG_COUNT
	.align		4
        /*009c*/ 	.byte	0x03, 0x1b
        /*009e*/ 	.short	0x00ff


	//----- nvinfo : EIATTR_NUM_BARRIERS
	.align		4
        /*00a0*/ 	.byte	0x02, 0x4c
        /*00a2*/ 	.byte	0x01
	.zero		1


	//----- nvinfo : EIATTR_MERCURY_ISA_VERSION
	.align		4
        /*00a4*/ 	.byte	0x03, 0x5f
        /*00a6*/ 	.short	0x0101


	//----- nvinfo : EIATTR_VRC_CTA_INIT_COUNT
	.align		4
        /*00a8*/ 	.byte	0x02, 0x4a
	.zero		1
	.zero		1


	//----- nvinfo : EIATTR_EXIT_INSTR_OFFSETS
	.align		4
        /*00ac*/ 	.byte	0x04, 0x1c
        /*00ae*/ 	.short	(.L_199 - .L_198)


	//   ....[0]....
.L_198:
        /*00b0*/ 	.word	0x000002e0


	//   ....[1]....
        /*00b4*/ 	.word	0x00000330


	//   ....[2]....
        /*00b8*/ 	.word	0x00000800


	//   ....[3]....
        /*00bc*/ 	.word	0x00000840


	//   ....[4]....
        /*00c0*/ 	.word	0x000009d0


	//----- nvinfo : EIATTR_CRS_STACK_SIZE
	.align		4
.L_199:
        /*00c4*/ 	.byte	0x04, 0x1e
        /*00c6*/ 	.short	(.L_201 - .L_200)
.L_200:
        /*00c8*/ 	.word	0x00000000


	//----- nvinfo : EIATTR_CBANK_PARAM_SIZE
	.align		4
.L_201:
        /*00cc*/ 	.byte	0x03, 0x19
        /*00ce*/ 	.short	0x0040


	//----- nvinfo : EIATTR_PARAM_CBANK
	.align		4
        /*00d0*/ 	.byte	0x04, 0x0a
        /*00d2*/ 	.short	(.L_203 - .L_202)
	.align		4
.L_202:
        /*00d4*/ 	.word	index@(.nv.constant0._Z23fused_kernel_tb_hwawarePfS_S_S_mmiiPi)
        /*00d8*/ 	.short	0x0380
        /*00da*/ 	.short	0x0040


	//----- nvinfo : EIATTR_SW_WAR
	.align		4
.L_203:
        /*00dc*/ 	.byte	0x04, 0x36
        /*00de*/ 	.short	(.L_205 - .L_204)
.L_204:
        /*00e0*/ 	.word	0x00000008
.L_205:


//--------------------- .nv.info._Z25fused_kernel_tbinterleavePfS_S_S_mmi --------------------------
	.section	.nv.info._Z25fused_kernel_tbinterleavePfS_S_S_mmi,"",@"SHT_CUDA_INFO"
	.sectionflags	@""
	.align	4


	//----- nvinfo : EIATTR_CUDA_API_VERSION
	.align		4
        /*0000*/ 	.byte	0x04, 0x37
        /*0002*/ 	.short	(.L_207 - .L_206)
.L_206:
        /*0004*/ 	.word	0x00000082


	//----- nvinfo : EIATTR_KPARAM_INFO
	.align		4
.L_207:
        /*0008*/ 	.byte	0x04, 0x17
        /*000a*/ 	.short	(.L_209 - .L_208)
.L_208:
        /*000c*/ 	.word	0x00000000
        /*0010*/ 	.short	0x0006
        /*0012*/ 	.short	0x0030
        /*0014*/ 	.byte	0x00, 0xf0, 0x11, 0x00


	//----- nvinfo : EIATTR_KPARAM_INFO
	.align		4
.L_209:
        /*0018*/ 	.byte	0x04, 0x17
        /*001a*/ 	.short	(.L_211 - .L_210)
.L_210:
        /*001c*/ 	.word	0x00000000
        /*0020*/ 	.short	0x0005
        /*0022*/ 	.short	0x0028
        /*0024*/ 	.byte	0x00, 0xf0, 0x21, 0x00


	//----- nvinfo : EIATTR_KPARAM_INFO
	.align		4
.L_211:
        /*0028*/ 	.byte	0x04, 0x17
        /*002a*/ 	.short	(.L_213 - .L_212)
.L_212:
        /*002c*/ 	.word	0x00000000
        /*0030*/ 	.short	0x0004
        /*0032*/ 	.short	0x0020
        /*0034*/ 	.byte	0x00, 0xf0, 0x21, 0x00


	//----- nvinfo : EIATTR_KPARAM_INFO
	.align		4
.L_213:
        /*0038*/ 	.byte	0x04, 0x17
        /*003a*/ 	.short	(.L_215 - .L_214)
.L_214:
        /*003c*/ 	.word	0x00000000
        /*0040*/ 	.short	0x0003
        /*0042*/ 	.short	0x0018
        /*0044*/ 	.byte	0x00, 0xf5, 0x21, 0x00


	//----- nvinfo : EIATTR_KPARAM_INFO
	.align		4
.L_215:
        /*0048*/ 	.byte	0x04, 0x17
        /*004a*/ 	.short	(.L_217 - .L_216)
.L_216:
        /*004c*/ 	.word	0x00000000
        /*0050*/ 	.short	0x0002
        /*0052*/ 	.short	0x0010
        /*0054*/ 	.byte	0x00, 0xf5, 0x21, 0x00


	//----- nvinfo : EIATTR_KPARAM_INFO
	.align		4
.L_217:
        /*0058*/ 	.byte	0x04, 0x17
        /*005a*/ 	.short	(.L_219 - .L_218)
.L_218:
        /*005c*/ 	.word	0x00000000
        /*0060*/ 	.short	0x0001
        /*0062*/ 	.short	0x0008
        /*0064*/ 	.byte	0x00, 0xf5, 0x21, 0x00


	//----- nvinfo : EIATTR_KPARAM_INFO
	.align		4
.L_219:
        /*0068*/ 	.byte	0x04, 0x17
        /*006a*/ 	.short	(.L_221 - .L_220)
.L_220:
        /*006c*/ 	.word	0x00000000
        /*0070*/ 	.short	0x0000
        /*0072*/ 	.short	0x0000
        /*0074*/ 	.byte	0x00, 0xf5, 0x21, 0x00


	//----- nvinfo : EIATTR_SPARSE_MMA_MASK
	.align		4
.L_221:
        /*0078*/ 	.byte	0x03, 0x50
        /*007a*/ 	.short	0x0000


	//----- nvinfo : EIATTR_MAXREG_COUNT
	.align		4
        /*007c*/ 	.byte	0x03, 0x1b
        /*007e*/ 	.short	0x00ff


	//----- nvinfo : EIATTR_MERCURY_ISA_VERSION
	.align		4
        /*0080*/ 	.byte	0x03, 0x5f
        /*0082*/ 	.short	0x0101


	//----- nvinfo : EIATTR_VRC_CTA_INIT_COUNT
	.align		4
        /*0084*/ 	.byte	0x02, 0x4a
	.zero		1
	.zero		1


	//----- nvinfo : EIATTR_EXIT_INSTR_OFFSETS
	.align		4
        /*0088*/ 	.byte	0x04, 0x1c
        /*008a*/ 	.short	(.L_223 - .L_222)


	//   ....[0]....
.L_222:
        /*008c*/ 	.word	0x000000e0


	//   ....[1]....
        /*0090*/ 	.word	0x00000130


	//   ....[2]....
        /*0094*/ 	.word	0x00000600


	//   ....[3]....
        /*0098*/ 	.word	0x00000640


	//   ....[4]....
        /*009c*/ 	.word	0x000007d0


	//----- nvinfo : EIATTR_CRS_STACK_SIZE
	.align		4
.L_223:
        /*00a0*/ 	.byte	0x04, 0x1e
        /*00a2*/ 	.short	(.L_225 - .L_224)
.L_224:
        /*00a4*/ 	.word	0x00000000


	//----- nvinfo : EIATTR_CBANK_PARAM_SIZE
	.align		4
.L_225:
        /*00a8*/ 	.byte	0x03, 0x19
        /*00aa*/ 	.short	0x0034


	//----- nvinfo : EIATTR_PARAM_CBANK
	.align		4
        /*00ac*/ 	.byte	0x04, 0x0a
        /*00ae*/ 	.short	(.L_227 - .L_226)
	.align		4
.L_226:
        /*00b0*/ 	.word	index@(.nv.constant0._Z25fused_kernel_tbinterleavePfS_S_S_mmi)
        /*00b4*/ 	.short	0x0380
        /*00b6*/ 	.short	0x0034


	//----- nvinfo : EIATTR_SW_WAR
	.align		4
.L_227:
        /*00b8*/ 	.byte	0x04, 0x36
        /*00ba*/ 	.short	(.L_229 - .L_228)
.L_228:
        /*00bc*/ 	.word	0x00000008
.L_229:


//--------------------- .nv.info._Z21fused_kernel3_barrierPfS_S_S_mmi --------------------------
	.section	.nv.info._Z21fused_kernel3_barrierPfS_S_S_mmi,"",@"SHT_CUDA_INFO"
	.sectionflags	@""
	.align	4


	//----- nvinfo : EIATTR_CUDA_API_VERSION
	.align		4
        /*0000*/ 	.byte	0x04, 0x37
        /*0002*/ 	.short	(.L_231 - .L_230)
.L_230:
        /*0004*/ 	.word	0x00000082


	//----- nvinfo : EIATTR_KPARAM_INFO
	.align		4
.L_231:
        /*0008*/ 	.byte	0x04, 0x17
        /*000a*/ 	.short	(.L_233 - .L_232)
.L_232:
        /*000c*/ 	.word	0x00000000
        /*0010*/ 	.short	0x0006
        /*0012*/ 	.short	0x0030
        /*0014*/ 	.byte	0x00, 0xf0, 0x11, 0x00


	//----- nvinfo : EIATTR_KPARAM_INFO
	.align		4
.L_233:
        /*0018*/ 	.byte	0x04, 0x17
        /*001a*/ 	.short	(.L_235 - .L_234)
.L_234:
        /*001c*/ 	.word	0x00000000
        /*0020*/ 	.short	0x0005
        /*0022*/ 	.short	0x0028
        /*0024*/ 	.byte	0x00, 0xf0, 0x21, 0x00


	//----- nvinfo : EIATTR_KPARAM_INFO
	.align		4
.L_235:
        /*0028*/ 	.byte	0x04, 0x17
        /*002a*/ 	.short	(.L_237 - .L_236)
.L_236:
        /*002c*/ 	.word	0x00000000
        /*0030*/ 	.short	0x0004
        /*0032*/ 	.short	0x0020
        /*0034*/ 	.byte	0x00, 0xf0, 0x21, 0x00


	//----- nvinfo : EIATTR_KPARAM_INFO
	.align		4
.L_237:
        /*0038*/ 	.byte	0x04, 0x17
        /*003a*/ 	.short	(.L_239 - .L_238)
.L_238:
        /*003c*/ 	.word	0x00000000
        /*0040*/ 	.short	0x0003
        /*0042*/ 	.short	0x0018
        /*0044*/ 	.byte	0x00, 0xf5, 0x21, 0x00


	//----- nvinfo : EIATTR_KPARAM_INFO
	.align		4
.L_239:
        /*0048*/ 	.byte	0x04, 0x17
        /*004a*/ 	.short	(.L_241 - .L_240)
.L_240:
        /*004c*/ 	.word	0x00000000
        /*0050*/ 	.short	0x0002
        /*0052*/ 	.short	0x0010
        /*0054*/ 	.byte	0x00, 0xf5, 0x21, 0x00


	//----- nvinfo : EIATTR_KPARAM_INFO
	.align		4
.L_241:
        /*0058*/ 	.byte	0x04, 0x17
        /*005a*/ 	.short	(.L_243 - .L_242)
.L_242:
        /*005c*/ 	.word	0x00000000
        /*0060*/ 	.short	0x0001
        /*0062*/ 	.short	0x0008
        /*0064*/ 	.byte	0x00, 0xf5, 0x21, 0x00


	//----- nvinfo : EIATTR_KPARAM_INFO
	.align		4
.L_243:
        /*0068*/ 	.byte	0x04, 0x17
        /*006a*/ 	.short	(.L_245 - .L_244)
.L_244:
        /*006c*/ 	.word	0x00000000
        /*0070*/ 	.short	0x0000
        /*0072*/ 	.short	0x0000
        /*0074*/ 	.byte	0x00, 0xf5, 0x21, 0x00


	//----- nvinfo : EIATTR_SPARSE_MMA_MASK
	.align		4
.L_245:
        /*0078*/ 	.byte	0x03, 0x50
        /*007a*/ 	.short	0x0000


	//----- nvinfo : EIATTR_MAXREG_COUNT
	.align		4
        /*007c*/ 	.byte	0x03, 0x1b
        /*007e*/ 	.short	0x00ff


	//----- nvinfo : EIATTR_NUM_BARRIERS
	.align		4
        /*0080*/ 	.byte	0x02, 0x4c
        /*0082*/ 	.byte	0x01
	.zero		1


	//----- nvinfo : EIATTR_MERCURY_ISA_VERSION
	.align		4
        /*0084*/ 	.byte	0x03, 0x5f
        /*0086*/ 	.short	0x0101


	//----- nvinfo : EIATTR_VRC_CTA_INIT_COUNT
	.align		4
        /*0088*/ 	.byte	0x02, 0x4a
	.zero		1
	.zero		1


	//----- nvinfo : EIATTR_EXIT_INSTR_OFFSETS
	.align		4
        /*008c*/ 	.byte	0x04, 0x1c
        /*008e*/ 	.short	(.L_247 - .L_246)


	//   ....[0]....
.L_246:
        /*0090*/ 	.word	0x000001f0


	//   ....[1]....
        /*0094*/ 	.word	0x00000720


	//   ....[2]....
        /*0098*/ 	.word	0x00000760


	//   ....[3]....
        /*009c*/ 	.word	0x00000900


	//----- nvinfo : EIATTR_CRS_STACK_SIZE
	.align		4
.L_247:
        /*00a0*/ 	.byte	0x04, 0x1e
        /*00a2*/ 	.short	(.L_249 - .L_248)
.L_248:
        /*00a4*/ 	.word	0x00000000


	//----- nvinfo : EIATTR_CBANK_PARAM_SIZE
	.align		4
.L_249:
        /*00a8*/ 	.byte	0x03, 0x19
        /*00aa*/ 	.short	0x0034


	//----- nvinfo : EIATTR_PARAM_CBANK
	.align		4
        /*00ac*/ 	.byte	0x04, 0x0a
        /*00ae*/ 	.short	(.L_251 - .L_250)
	.align		4
.L_250:
        /*00b0*/ 	.word	index@(.nv.constant0._Z21fused_kernel3_barrierPfS_S_S_mmi)
        /*00b4*/ 	.short	0x0380
        /*00b6*/ 	.short	0x0034


	//----- nvinfo : EIATTR_SW_WAR
	.align		4
.L_251:
        /*00b8*/ 	.byte	0x04, 0x36
        /*00ba*/ 	.short	(.L_253 - .L_252)
.L_252:
        /*00bc*/ 	.word	0x00000008
.L_253:


//--------------------- .nv.info._Z13fused_kernel3PfS_S_S_mmi --------------------------
	.section	.nv.info._Z13fused_kernel3PfS_S_S_mmi,"",@"SHT_CUDA_INFO"
	.sectionflags	@""
	.align	4


	//----- nvinfo : EIATTR_CUDA_API_VERSION
	.align		4
        /*0000*/ 	.byte	0x04, 0x37
        /*0002*/ 	.short	(.L_255 - .L_254)
.L_254:
        /*0004*/ 	.word	0x00000082


	//----- nvinfo : EIATTR_KPARAM_INFO
	.align		4
.L_255:
        /*0008*/ 	.byte	0x04, 0x17
        /*000a*/ 	.short	(.L_257 - .L_256)
.L_256:
        /*000c*/ 	.word	0x00000000
        /*0010*/ 	.short	0x0006
        /*0012*/ 	.short	0x0030
        /*0014*/ 	.byte	0x00, 0xf0, 0x11, 0x00


	//----- nvinfo : EIATTR_KPARAM_INFO
	.align		4
.L_257:
        /*0018*/ 	.byte	0x04, 0x17
        /*001a*/ 	.short	(.L_259 - .L_258)
.L_258:
        /*001c*/ 	.word	0x00000000
        /*0020*/ 	.short	0x0005
        /*0022*/ 	.short	0x0028
        /*0024*/ 	.byte	0x00, 0xf0, 0x21, 0x00


	//----- nvinfo : EIATTR_KPARAM_INFO
	.align		4
.L_259:
        /*0028*/ 	.byte	0x04, 0x17
        /*002a*/ 	.short	(.L_261 - .L_260)
.L_260:
        /*002c*/ 	.word	0x00000000
        /*0030*/ 	.short	0x0004
        /*0032*/ 	.short	0x0020
        /*0034*/ 	.byte	0x00, 0xf0, 0x21, 0x00


	//----- nvinfo : EIATTR_KPARAM_INFO
	.align		4
.L_261:
        /*0038*/ 	.byte	0x04, 0x17
        /*003a*/ 	.short	(.L_263 - .L_262)
.L_262:
        /*003c*/ 	.word	0x00000000
        /*0040*/ 	.short	0x0003
        /*0042*/ 	.short	0x0018
        /*0044*/ 	.byte	0x00, 0xf5, 0x21, 0x00


	//----- nvinfo : EIATTR_KPARAM_INFO
	.align		4
.L_263:
        /*0048*/ 	.byte	0x04, 0x17
        /*004a*/ 	.short	(.L_265 - .L_264)
.L_264:
        /*004c*/ 	.word	0x00000000
        /*0050*/ 	.short	0x0002
        /*0052*/ 	.short	0x0010
        /*0054*/ 	.byte	0x00, 0xf5, 0x21, 0x00


	//----- nvinfo : EIATTR_KPARAM_INFO
	.align		4
.L_265:
        /*0058*/ 	.byte	0x04, 0x17
        /*005a*/ 	.short	(.L_267 - .L_266)
.L_266:
        /*005c*/ 	.word	0x00000000
        /*0060*/ 	.short	0x0001
        /*0062*/ 	.short	0x0008
        /*0064*/ 	.byte	0x00, 0xf5, 0x21, 0x00


	//----- nvinfo : EIATTR_KPARAM_INFO
	.align		4
.L_267:
        /*0068*/ 	.byte	0x04, 0x17
        /*006a*/ 	.short	(.L_269 - .L_268)
.L_268:
        /*006c*/ 	.word	0x00000000
        /*0070*/ 	.short	0x0000
        /*0072*/ 	.short	0x0000
        /*0074*/ 	.byte	0x00, 0xf5, 0x21, 0x00


	//----- nvinfo : EIATTR_SPARSE_MMA_MASK
	.align		4
.L_269:
        /*0078*/ 	.byte	0x03, 0x50
        /*007a*/ 	.short	0x0000


	//----- nvinfo : EIATTR_MAXREG_COUNT
	.align		4
        /*007c*/ 	.byte	0x03, 0x1b
        /*007e*/ 	.short	0x00ff


	//----- nvinfo : EIATTR_MERCURY_ISA_VERSION
	.align		4
        /*0080*/ 	.byte	0x03, 0x5f
        /*0082*/ 	.short	0x0101


	//----- nvinfo : EIATTR_VRC_CTA_INIT_COUNT
	.align		4
        /*0084*/ 	.byte	0x02, 0x4a
	.zero		1
	.zero		1


	//----- nvinfo : EIATTR_EXIT_INSTR_OFFSETS
	.align		4
        /*0088*/ 	.byte	0x04, 0x1c
        /*008a*/ 	.short	(.L_271 - .L_270)


	//   ....[0]....
.L_270:
        /*008c*/ 	.word	0x000001f0


	//   ....[1]....
        /*0090*/ 	.word	0x00000230


	//   ....[2]....
        /*0094*/ 	.word	0x00000700


	//   ....[3]....
        /*0098*/ 	.word	0x00000740


	//   ....[4]....
        /*009c*/ 	.word	0x000008c0


	//----- nvinfo : EIATTR_CRS_STACK_SIZE
	.align		4
.L_271:
        /*00a0*/ 	.byte	0x04, 0x1e
        /*00a2*/ 	.short	(.L_273 - .L_272)
.L_272:
        /*00a4*/ 	.word	0x00000000


	//----- nvinfo : EIATTR_CBANK_PARAM_SIZE
	.align		4
.L_273:
        /*00a8*/ 	.byte	0x03, 0x19
        /*00aa*/ 	.short	0x0034


	//----- nvinfo : EIATTR_PARAM_CBANK
	.align		4
        /*00ac*/ 	.byte	0x04, 0x0a
        /*00ae*/ 	.short	(.L_275 - .L_274)
	.align		4
.L_274:
        /*00b0*/ 	.word	index@(.nv.constant0._Z13fused_kernel3PfS_S_S_mmi)
        /*00b4*/ 	.short	0x0380
        /*00b6*/ 	.short	0x0034


	//----- nvinfo : EIATTR_SW_WAR
	.align		4
.L_275:
        /*00b8*/ 	.byte	0x04, 0x36
        /*00ba*/ 	.short	(.L_277 - .L_276)
.L_276:
        /*00bc*/ 	.word	0x00000008
.L_277:


//--------------------- .nv.info._Z21fused_kernel2_barrierPfS_S_S_mmi --------------------------
	.section	.nv.info._Z21fused_kernel2_barrierPfS_S_S_mmi,"",@"SHT_CUDA_INFO"
	.sectionflags	@""
	.align	4


	//----- nvinfo : EIATTR_CUDA_API_VERSION
	.align		4
        /*0000*/ 	.byte	0x04, 0x37
        /*0002*/ 	.short	(.L_279 - .L_278)
.L_278:
        /*0004*/ 	.word	0x00000082


	//----- nvinfo : EIATTR_KPARAM_INFO
	.align		4
.L_279:
        /*0008*/ 	.byte	0x04, 0x17
        /*000a*/ 	.short	(.L_281 - .L_280)
.L_280:
        /*000c*/ 	.word	0x00000000
        /*0010*/ 	.short	0x0006
        /*0012*/ 	.short	0x0030
        /*0014*/ 	.byte	0x00, 0xf0, 0x11, 0x00


	//----- nvinfo : EIATTR_KPARAM_INFO
	.align		4
.L_281:
        /*0018*/ 	.byte	0x04, 0x17
        /*001a*/ 	.short	(.L_283 - .L_282)
.L_282:
        /*001c*/ 	.word	0x00000000
        /*0020*/ 	.short	0x0005
        /*0022*/ 	.short	0x0028
        /*0024*/ 	.byte	0x00, 0xf0, 0x21, 0x00


	//----- nvinfo : EIATTR_KPARAM_INFO
	.align		4
.L_283:
        /*0028*/ 	.byte	0x04, 0x17
        /*002a*/ 	.short	(.L_285 - .L_284)
.L_284:
        /*002c*/ 	.word	0x00000000
        /*0030*/ 	.short	0x0004
        /*0032*/ 	.short	0x0020
        /*0034*/ 	.byte	0x00, 0xf0, 0x21, 0x00


	//----- nvinfo : EIATTR_KPARAM_INFO
	.align		4
.L_285:
        /*0038*/ 	.byte	0x04, 0x17
        /*003a*/ 	.short	(.L_287 - .L_286)
.L_286:
        /*003c*/ 	.word	0x00000000
        /*0040*/ 	.short	0x0003
        /*0042*/ 	.short	0x0018
        /*0044*/ 	.byte	0x00, 0xf5, 0x21, 0x00


	//----- nvinfo : EIATTR_KPARAM_INFO
	.align		4
.L_287:
        /*0048*/ 	.byte	0x04, 0x17
        /*004a*/ 	.short	(.L_289 - .L_288)
.L_288:
        /*004c*/ 	.word	0x00000000
        /*0050*/ 	.short	0x0002
        /*0052*/ 	.short	0x0010
        /*0054*/ 	.byte	0x00, 0xf5, 0x21, 0x00


	//----- nvinfo : EIATTR_KPARAM_INFO
	.align		4
.L_289:
        /*0058*/ 	.byte	0x04, 0x17
        /*005a*/ 	.short	(.L_291 - .L_290)
.L_290:
        /*005c*/ 	.word	0x00000000
        /*0060*/ 	.short	0x0001
        /*0062*/ 	.short	0x0008
        /*0064*/ 	.byte	0x00, 0xf5, 0x21, 0x00


	//----- nvinfo : EIATTR_KPARAM_INFO
	.align		4
.L_291:
        /*0068*/ 	.byte	0x04, 0x17
        /*006a*/ 	.short	(.L_293 - .L_292)
.L_292:
        /*006c*/ 	.word	0x00000000
        /*0070*/ 	.short	0x0000
        /*0072*/ 	.short	0x0000
        /*0074*/ 	.byte	0x00, 0xf5, 0x21, 0x00


	//----- nvinfo : EIATTR_SPARSE_MMA_MASK
	.align		4
.L_293:
        /*0078*/ 	.byte	0x03, 0x50
        /*007a*/ 	.short	0x0000


	//----- nvinfo : EIATTR_MAXREG_COUNT
	.align		4
        /*007c*/ 	.byte	0x03, 0x1b
        /*007e*/ 	.short	0x00ff


	//----- nvinfo : EIATTR_NUM_BARRIERS
	.align		4
        /*0080*/ 	.byte	0x02, 0x4c
        /*0082*/ 	.byte	0x02
	.zero		1


	//----- nvinfo : EIATTR_MERCURY_ISA_VERSION
	.align		4
        /*0084*/ 	.byte	0x03, 0x5f
        /*0086*/ 	.short	0x0101


	//----- nvinfo : EIATTR_VRC_CTA_INIT_COUNT
	.align		4
        /*0088*/ 	.byte	0x02, 0x4a
	.zero		1
	.zero		1


	//----- nvinfo : EIATTR_EXIT_INSTR_OFFSETS
	.align		4
        /*008c*/ 	.byte	0x04, 0x1c
        /*008e*/ 	.short	(.L_295 - .L_294)


	//   ....[0]....
.L_294:
        /*0090*/ 	.word	0x00000570


	//   ....[1]....
        /*0094*/ 	.word	0x00000ad0


	//   ....[2]....
        /*0098*/ 	.word	0x00000b00


	//   ....[3]....
        /*009c*/ 	.word	0x00000ce0


	//----- nvinfo : EIATTR_CRS_STACK_SIZE
	.align		4
.L_295:
        /*00a0*/ 	.byte	0x04, 0x1e
        /*00a2*/ 	.short	(.L_297 - .L_296)
.L_296:
        /*00a4*/ 	.word	0x00000000


	//----- nvinfo : EIATTR_CBANK_PARAM_SIZE
	.align		4
.L_297:
        /*00a8*/ 	.byte	0x03, 0x19
        /*00aa*/ 	.short	0x0034


	//----- nvinfo : EIATTR_PARAM_CBANK
	.align		4
        /*00ac*/ 	.byte	0x04, 0x0a
        /*00ae*/ 	.short	(.L_299 - .L_298)
	.align		4
.L_298:
        /*00b0*/ 	.word	index@(.nv.constant0._Z21fused_kernel2_barrierPfS_S_S_mmi)
        /*00b4*/ 	.short	0x0380
        /*00b6*/ 	.short	0x0034


	//----- nvinfo : EIATTR_SW_WAR
	.align		4
.L_299:
        /*00b8*/ 	.byte	0x04, 0x36
        /*00ba*/ 	.short	(.L_301 - .L_300)
.L_300:
        /*00bc*/ 	.word	0x00000008
.L_301:


//--------------------- .nv.info._Z13fused_kernel2PfS_S_S_mmi --------------------------
	.section	.nv.info._Z13fused_kernel2PfS_S_S_mmi,"",@"SHT_CUDA_INFO"
	.sectionflags	@""
	.align	4


	//----- nvinfo : EIATTR_CUDA_API_VERSION
	.align		4
        /*0000*/ 	.byte	0x04, 0x37
        /*0002*/ 	.short	(.L_303 - .L_302)
.L_302:
        /*0004*/ 	.word	0x00000082


	//----- nvinfo : EIATTR_KPARAM_INFO
	.align		4
.L_303:
        /*0008*/ 	.byte	0x04, 0x17
        /*000a*/ 	.short	(.L_305 - .L_304)
.L_304:
        /*000c*/ 	.word	0x00000000
        /*0010*/ 	.short	0x0006
        /*0012*/ 	.short	0x0030
        /*0014*/ 	.byte	0x00, 0xf0, 0x11, 0x00


	//----- nvinfo : EIATTR_KPARAM_INFO
	.align		4
.L_305:
        /*0018*/ 	.byte	0x04, 0x17
        /*001a*/ 	.short	(.L_307 - .L_306)
.L_306:
        /*001c*/ 	.word	0x00000000
        /*0020*/ 	.short	0x0005
        /*0022*/ 	.short	0x0028
        /*0024*/ 	.byte	0x00, 0xf0, 0x21, 0x00


	//----- nvinfo : EIATTR_KPARAM_INFO
	.align		4
.L_307:
        /*0028*/ 	.byte	0x04, 0x17
        /*002a*/ 	.short	(.L_309 - .L_308)
.L_308:
        /*002c*/ 	.word	0x00000000
        /*0030*/ 	.short	0x0004
        /*0032*/ 	.short	0x0020
        /*0034*/ 	.byte	0x00, 0xf0, 0x21, 0x00


	//----- nvinfo : EIATTR_KPARAM_INFO
	.align		4
.L_309:
        /*0038*/ 	.byte	0x04, 0x17
        /*003a*/ 	.short	(.L_311 - .L_310)
.L_310:
        /*003c*/ 	.word	0x00000000
        /*0040*/ 	.short	0x0003
        /*0042*/ 	.short	0x0018
        /*0044*/ 	.byte	0x00, 0xf5, 0x21, 0x00


	//----- nvinfo : EIATTR_KPARAM_INFO
	.align		4
.L_311:
        /*0048*/ 	.byte	0x04, 0x17
        /*004a*/ 	.short	(.L_313 - .L_312)
.L_312:
        /*004c*/ 	.word	0x00000000
        /*0050*/ 	.short	0x0002
        /*0052*/ 	.short	0x0010
        /*0054*/ 	.byte	0x00, 0xf5, 0x21, 0x00


	//----- nvinfo : EIATTR_KPARAM_INFO
	.align		4
.L_313:
        /*0058*/ 	.byte	0x04, 0x17
        /*005a*/ 	.short	(.L_315 - .L_314)
.L_314:
        /*005c*/ 	.word	0x00000000
        /*0060*/ 	.short	0x0001
        /*0062*/ 	.short	0x0008
        /*0064*/ 	.byte	0x00, 0xf5, 0x21, 0x00


	//----- nvinfo : EIATTR_KPARAM_INFO
	.align		4
.L_315:
        /*0068*/ 	.byte	0x04, 0x17
        /*006a*/ 	.short	(.L_317 - .L_316)
.L_316:
        /*006c*/ 	.word	0x00000000
        /*0070*/ 	.short	0x0000
        /*0072*/ 	.short	0x0000
        /*0074*/ 	.byte	0x00, 0xf5, 0x21, 0x00


	//----- nvinfo : EIATTR_SPARSE_MMA_MASK
	.align		4
.L_317:
        /*0078*/ 	.byte	0x03, 0x50
        /*007a*/ 	.short	0x0000


	//----- nvinfo : EIATTR_MAXREG_COUNT
	.align		4
        /*007c*/ 	.byte	0x03, 0x1b
        /*007e*/ 	.short	0x00ff


	//----- nvinfo : EIATTR_MERCURY_ISA_VERSION
	.align		4
        /*0080*/ 	.byte	0x03, 0x5f
        /*0082*/ 	.short	0x0101


	//----- nvinfo : EIATTR_VRC_CTA_INIT_COUNT
	.align		4
        /*0084*/ 	.byte	0x02, 0x4a
	.zero		1
	.zero		1


	//----- nvinfo : EIATTR_EXIT_INSTR_OFFSETS
	.align		4
        /*0088*/ 	.byte	0x04, 0x1c
        /*008a*/ 	.short	(.L_319 - .L_318)


	//   ....[0]....
.L_318:
        /*008c*/ 	.word	0x00000150


	//   ....[1]....
        /*0090*/ 	.word	0x000001a0


	//   ....[2]....
        /*0094*/ 	.word	0x00000670


	//   ....[3]....
        /*0098*/ 	.word	0x000006b0


	//   ....[4]....
        /*009c*/ 	.word	0x00000820


	//----- nvinfo : EIATTR_CRS_STACK_SIZE
	.align		4
.L_319:
        /*00a0*/ 	.byte	0x04, 0x1e
        /*00a2*/ 	.short	(.L_321 - .L_320)
.L_320:
        /*00a4*/ 	.word	0x00000000


	//----- nvinfo : EIATTR_CBANK_PARAM_SIZE
	.align		4
.L_321:
        /*00a8*/ 	.byte	0x03, 0x19
        /*00aa*/ 	.short	0x0034


	//----- nvinfo : EIATTR_PARAM_CBANK
	.align		4
        /*00ac*/ 	.byte	0x04, 0x0a
        /*00ae*/ 	.short	(.L_323 - .L_322)
	.align		4
.L_322:
        /*00b0*/ 	.word	index@(.nv.constant0._Z13fused_kernel2PfS_S_S_mmi)
        /*00b4*/ 	.short	0x0380
        /*00b6*/ 	.short	0x0034


	//----- nvinfo : EIATTR_SW_WAR
	.align		4
.L_323:
        /*00b8*/ 	.byte	0x04, 0x36
        /*00ba*/ 	.short	(.L_325 - .L_324)
.L_324:
        /*00bc*/ 	.word	0x00000008
.L_325:


//--------------------- .nv.info._Z20fused_kernel_barrierPfS_S_S_mmi --------------------------
	.section	.nv.info._Z20fused_kernel_barrierPfS_S_S_mmi,"",@"SHT_CUDA_INFO"
	.sectionflags	@""
	.align	4


	//----- nvinfo : EIATTR_CUDA_API_VERSION
	.align		4
        /*0000*/ 	.byte	0x04, 0x37
        /*0002*/ 	.short	(.L_327 - .L_326)
.L_326:
        /*0004*/ 	.word	0x00000082


	//----- nvinfo : EIATTR_KPARAM_INFO
	.align		4
.L_327:
        /*0008*/ 	.byte	0x04, 0x17
        /*000a*/ 	.short	(.L_329 - .L_328)
.L_328:
        /*000c*/ 	.word	0x00000000
        /*0010*/ 	.short	0x0006
        /*0012*/ 	.short	0x0030
        /*0014*/ 	.byte	0x00, 0xf0, 0x11, 0x00


	//----- nvinfo : EIATTR_KPARAM_INFO
	.align		4
.L_329:
        /*0018*/ 	.byte	0x04, 0x17
        /*001a*/ 	.short	(.L_331 - .L_330)
.L_330:
        /*001c*/ 	.word	0x00000000
        /*0020*/ 	.short	0x0005
        /*0022*/ 	.short	0x0028
        /*0024*/ 	.byte	0x00, 0xf0, 0x21, 0x00


	//----- nvinfo : EIATTR_KPARAM_INFO
	.align		4
.L_331:
        /*0028*/ 	.byte	0x04, 0x17
        /*002a*/ 	.short	(.L_333 - .L_332)
.L_332:
        /*002c*/ 	.word	0x00000000
        /*0030*/ 	.short	0x0004
        /*0032*/ 	.short	0x0020
        /*0034*/ 	.byte	0x00, 0xf0, 0x21, 0x00


	//----- nvinfo : EIATTR_KPARAM_INFO
	.align		4
.L_333:
        /*0038*/ 	.byte	0x04, 0x17
        /*003a*/ 	.short	(.L_335 - .L_334)
.L_334:
        /*003c*/ 	.word	0x00000000
        /*0040*/ 	.short	0x0003
        /*0042*/ 	.short	0x0018
        /*0044*/ 	.byte	0x00, 0xf5, 0x21, 0x00


	//----- nvinfo : EIATTR_KPARAM_INFO
	.align		4
.L_335:
        /*0048*/ 	.byte	0x04, 0x17
        /*004a*/ 	.short	(.L_337 - .L_336)
.L_336:
        /*004c*/ 	.word	0x00000000
        /*0050*/ 	.short	0x0002
        /*0052*/ 	.short	0x0010
        /*0054*/ 	.byte	0x00, 0xf5, 0x21, 0x00


	//----- nvinfo : EIATTR_KPARAM_INFO
	.align		4
.L_337:
        /*0058*/ 	.byte	0x04, 0x17
        /*005a*/ 	.short	(.L_339 - .L_338)
.L_338:
        /*005c*/ 	.word	0x00000000
        /*0060*/ 	.short	0x0001
        /*0062*/ 	.short	0x0008
        /*0064*/ 	.byte	0x00, 0xf5, 0x21, 0x00


	//----- nvinfo : EIATTR_KPARAM_INFO
	.align		4
.L_339:
        /*0068*/ 	.byte	0x04, 0x17
        /*006a*/ 	.short	(.L_341 - .L_340)
.L_340:
        /*006c*/ 	.word	0x00000000
        /*0070*/ 	.short	0x0000
        /*0072*/ 	.short	0x0000
        /*0074*/ 	.byte	0x00, 0xf5, 0x21, 0x00


	//----- nvinfo : EIATTR_SPARSE_MMA_MASK
	.align		4
.L_341:
        /*0078*/ 	.byte	0x03, 0x50
        /*007a*/ 	.short	0x0000


	//----- nvinfo : EIATTR_MAXREG_COUNT
	.align		4
        /*007c*/ 	.byte	0x03, 0x1b
        /*007e*/ 	.short	0x00ff


	//----- nvinfo : EIATTR_NUM_BARRIERS
	.align		4
        /*0080*/ 	.byte	0x02, 0x4c
        /*0082*/ 	.byte	0x01
	.zero		1


	//----- nvinfo : EIATTR_MERCURY_ISA_VERSION
	.align		4
        /*0084*/ 	.byte	0x03, 0x5f
        /*0086*/ 	.short	0x0101


	//----- nvinfo : EIATTR_VRC_CTA_INIT_COUNT
	.align		4
        /*0088*/ 	.byte	0x02, 0x4a
	.zero		1
	.zero		1


	//----- nvinfo : EIATTR_EXIT_INSTR_OFFSETS
	.align		4
        /*008c*/ 	.byte	0x04, 0x1c
        /*008e*/ 	.short	(.L_343 - .L_342)


	//   ....[0]....
.L_342:
        /*0090*/ 	.word	0x00000290


	//   ....[1]....
        /*0094*/ 	.word	0x00000820


	//----- nvinfo : EIATTR_CRS_STACK_SIZE
	.align		4
.L_343:
        /*0098*/ 	.byte	0x04, 0x1e
        /*009a*/ 	.short	(.L_345 - .L_344)
.L_344:
        /*009c*/ 	.word	0x00000000


	//----- nvinfo : EIATTR_CBANK_PARAM_SIZE
	.align		4
.L_345:
        /*00a0*/ 	.byte	0x03, 0x19
        /*00a2*/ 	.short	0x0034


	//----- nvinfo : EIATTR_PARAM_CBANK
	.align		4
        /*00a4*/ 	.byte	0x04, 0x0a
        /*00a6*/ 	.short	(.L_347 - .L_346)
	.align		4
.L_346:
        /*00a8*/ 	.word	index@(.nv.constant0._Z20fused_kernel_barrierPfS_S_S_mmi)
        /*00ac*/ 	.short	0x0380
        /*00ae*/ 	.short	0x0034


	//----- nvinfo : EIATTR_SW_WAR
	.align		4
.L_347:
        /*00b0*/ 	.byte	0x04, 0x36
        /*00b2*/ 	.short	(.L_349 - .L_348)
.L_348:
        /*00b4*/ 	.word	0x00000008
.L_349:


//--------------------- .nv.info._Z12fused_kernelPfS_S_S_mmi --------------------------
	.section	.nv.info._Z12fused_kernelPfS_S_S_mmi,"",@"SHT_CUDA_INFO"
	.sectionflags	@""
	.align	4


	//----- nvinfo : EIATTR_CUDA_API_VERSION
	.align		4
        /*0000*/ 	.byte	0x04, 0x37
        /*0002*/ 	.short	(.L_351 - .L_350)
.L_350:
        /*0004*/ 	.word	0x00000082


	//----- nvinfo : EIATTR_KPARAM_INFO
	.align		4
.L_351:
        /*0008*/ 	.byte	0x04, 0x17
        /*000a*/ 	.short	(.L_353 - .L_352)
.L_352:
        /*000c*/ 	.word	0x00000000
        /*0010*/ 	.short	0x0006
        /*0012*/ 	.short	0x0030
        /*0014*/ 	.byte	0x00, 0xf0, 0x11, 0x00


	//----- nvinfo : EIATTR_KPARAM_INFO
	.align		4
.L_353:
        /*0018*/ 	.byte	0x04, 0x17
        /*001a*/ 	.short	(.L_355 - .L_354)
.L_354:
        /*001c*/ 	.word	0x00000000
        /*0020*/ 	.short	0x0005
        /*0022*/ 	.short	0x0028
        /*0024*/ 	.byte	0x00, 0xf0, 0x21, 0x00


	//----- nvinfo : EIATTR_KPARAM_INFO
	.align		4
.L_355:
        /*0028*/ 	.byte	0x04, 0x17
        /*002a*/ 	.short	(.L_357 - .L_356)
.L_356:
        /*002c*/ 	.word	0x00000000
        /*0030*/ 	.short	0x0004
        /*0032*/ 	.short	0x0020
        /*0034*/ 	.byte	0x00, 0xf0, 0x21, 0x00


	//----- nvinfo : EIATTR_KPARAM_INFO
	.align		4
.L_357:
        /*0038*/ 	.byte	0x04, 0x17
        /*003a*/ 	.short	(.L_359 - .L_358)
.L_358:
        /*003c*/ 	.word	0x00000000
        /*0040*/ 	.short	0x0003
        /*0042*/ 	.short	0x0018
        /*0044*/ 	.byte	0x00, 0xf5, 0x21, 0x00


	//----- nvinfo : EIATTR_KPARAM_INFO
	.align		4
.L_359:
        /*0048*/ 	.byte	0x04, 0x17
        /*004a*/ 	.short	(.L_361 - .L_360)
.L_360:
        /*004c*/ 	.word	0x00000000
        /*0050*/ 	.short	0x0002
        /*0052*/ 	.short	0x0010
        /*0054*/ 	.byte	0x00, 0xf5, 0x21, 0x00


	//----- nvinfo : EIATTR_KPARAM_INFO
	.align		4
.L_361:
        /*0058*/ 	.byte	0x04, 0x17
        /*005a*/ 	.short	(.L_363 - .L_362)
.L_362:
        /*005c*/ 	.word	0x00000000
        /*0060*/ 	.short	0x0001
        /*0062*/ 	.short	0x0008
        /*0064*/ 	.byte	0x00, 0xf5, 0x21, 0x00


	//----- nvinfo : EIATTR_KPARAM_INFO
	.align		4
.L_363:
        /*0068*/ 	.byte	0x04, 0x17
        /*006a*/ 	.short	(.L_365 - .L_364)
.L_364:
        /*006c*/ 	.word	0x00000000
        /*0070*/ 	.short	0x0000
        /*0072*/ 	.short	0x0000
        /*0074*/ 	.byte	0x00, 0xf5, 0x21, 0x00


	//----- nvinfo : EIATTR_SPARSE_MMA_MASK
	.align		4
.L_365:
        /*0078*/ 	.byte	0x03, 0x50
        /*007a*/ 	.short	0x0000


	//----- nvinfo : EIATTR_MAXREG_COUNT
	.align		4
        /*007c*/ 	.byte	0x03, 0x1b
        /*007e*/ 	.short	0x00ff


	//----- nvinfo : EIATTR_MERCURY_ISA_VERSION
	.align		4
        /*0080*/ 	.byte	0x03, 0x5f
        /*0082*/ 	.short	0x0101


	//----- nvinfo : EIATTR_VRC_CTA_INIT_COUNT
	.align		4
        /*0084*/ 	.byte	0x02, 0x4a
	.zero		1
	.zero		1


	//----- nvinfo : EIATTR_EXIT_INSTR_OFFSETS
	.align		4
        /*0088*/ 	.byte	0x04, 0x1c
        /*008a*/ 	.short	(.L_367 - .L_366)


	//   ....[0]....
.L_366:
        /*008c*/ 	.word	0x00000a70


	//   ....[1]....
        /*0090*/ 	.word	0x00000ac0


	//   ....[2]....
        /*0094*/ 	.word	0x00000f80


	//----- nvinfo : EIATTR_CRS_STACK_SIZE
	.align		4
.L_367:
        /*0098*/ 	.byte	0x04, 0x1e
        /*009a*/ 	.short	(.L_369 - .L_368)
.L_368:
        /*009c*/ 	.word	0x00000000


	//----- nvinfo : EIATTR_CBANK_PARAM_SIZE
	.align		4
.L_369:
        /*00a0*/ 	.byte	0x03, 0x19
        /*00a2*/ 	.short	0x0034


	//----- nvinfo : EIATTR_PARAM_CBANK
	.align		4
        /*00a4*/ 	.byte	0x04, 0x0a
        /*00a6*/ 	.short	(.L_371 - .L_370)
	.align		4
.L_370:
        /*00a8*/ 	.word	index@(.nv.constant0._Z12fused_kernelPfS_S_S_mmi)
        /*00ac*/ 	.short	0x0380
        /*00ae*/ 	.short	0x0034


	//----- nvinfo : EIATTR_SW_WAR
	.align		4
.L_371:
        /*00b0*/ 	.byte	0x04, 0x36
        /*00b2*/ 	.short	(.L_373 - .L_372)
.L_372:
        /*00b4*/ 	.word	0x00000008
.L_373:


//--------------------- .nv.info._Z19computebound_kernelPfmi --------------------------
	.section	.nv.info._Z19computebound_kernelPfmi,"",@"SHT_CUDA_INFO"
	.sectionflags	@""
	.align	4


	//----- nvinfo : EIATTR_CUDA_API_VERSION
	.align		4
        /*0000*/ 	.byte	0x04, 0x37
        /*0002*/ 	.short	(.L_375 - .L_374)
.L_374:
        /*0004*/ 	.word	0x00000082


	//----- nvinfo : EIATTR_KPARAM_INFO
	.align		4
.L_375:
        /*0008*/ 	.byte	0x04, 0x17
        /*000a*/ 	.short	(.L_377 - .L_376)
.L_376:
        /*000c*/ 	.word	0x00000000
        /*0010*/ 	.short	0x0002
        /*0012*/ 	.short	0x0010
        /*0014*/ 	.byte	0x00, 0xf0, 0x11, 0x00


	//----- nvinfo : EIATTR_KPARAM_INFO
	.align		4
.L_377:
        /*0018*/ 	.byte	0x04, 0x17
        /*001a*/ 	.short	(.L_379 - .L_378)
.L_378:
        /*001c*/ 	.word	0x00000000
        /*0020*/ 	.short	0x0001
        /*0022*/ 	.short	0x0008
        /*0024*/ 	.byte	0x00, 0xf0, 0x21, 0x00


	//----- nvinfo : EIATTR_KPARAM_INFO
	.align		4
.L_379:
        /*0028*/ 	.byte	0x04, 0x17
        /*002a*/ 	.short	(.L_381 - .L_380)
.L_380:
        /*002c*/ 	.word	0x00000000
        /*0030*/ 	.short	0x0000
        /*0032*/ 	.short	0x0000
        /*0034*/ 	.byte	0x00, 0xf5, 0x21, 0x00


	//----- nvinfo : EIATTR_SPARSE_MMA_MASK
	.align		4
.L_381:
        /*0038*/ 	.byte	0x03, 0x50
        /*003a*/ 	.short	0x0000


	//----- nvinfo : EIATTR_MAXREG_COUNT
	.align		4
        /*003c*/ 	.byte	0x03, 0x1b
        /*003e*/ 	.short	0x00ff


	//----- nvinfo : EIATTR_NUM_BARRIERS
	.align		4
        /*0040*/ 	.byte	0x02, 0x4c
        /*0042*/ 	.byte	0x01
	.zero		1


	//----- nvinfo : EIATTR_MERCURY_ISA_VERSION
	.align		4
        /*0044*/ 	.byte	0x03, 0x5f
        /*0046*/ 	.short	0x0101


	//----- nvinfo : EIATTR_VRC_CTA_INIT_COUNT
	.align		4
        /*0048*/ 	.byte	0x02, 0x4a
	.zero		1
	.zero		1


	//----- nvinfo : EIATTR_EXIT_INSTR_OFFSETS
	.align		4
        /*004c*/ 	.byte	0x04, 0x1c
        /*004e*/ 	.short	(.L_383 - .L_382)


	//   ....[0]....
.L_382:
        /*0050*/ 	.word	0x00000080


	//   ....[1]....
        /*0054*/ 	.word	0x000005d0


	//----- nvinfo : EIATTR_CRS_STACK_SIZE
	.align		4
.L_383:
        /*0058*/ 	.byte	0x04, 0x1e
        /*005a*/ 	.short	(.L_385 - .L_384)
.L_384:
        /*005c*/ 	.word	0x00000000


	//----- nvinfo : EIATTR_CBANK_PARAM_SIZE
	.align		4
.L_385:
        /*0060*/ 	.byte	0x03, 0x19
        /*0062*/ 	.short	0x0014


	//----- nvinfo : EIATTR_PARAM_CBANK
	.align		4
        /*0064*/ 	.byte	0x04, 0x0a
        /*0066*/ 	.short	(.L_387 - .L_386)
	.align		4
.L_386:
        /*0068*/ 	.word	index@(.nv.constant0._Z19computebound_kernelPfmi)
        /*006c*/ 	.short	0x0380
        /*006e*/ 	.short	0x0014


	//----- nvinfo : EIATTR_SW_WAR
	.align		4
.L_387:
        /*0070*/ 	.byte	0x04, 0x36
        /*0072*/ 	.short	(.L_389 - .L_388)
.L_388:
        /*0074*/ 	.word	0x00000008
.L_389:


//--------------------- .nv.info._Z15membound_kernelPfS_S_m --------------------------
	.section	.nv.info._Z15membound_kernelPfS_S_m,"",@"SHT_CUDA_INFO"
	.sectionflags	@""
	.align	4


	//----- nvinfo : EIATTR_CUDA_API_VERSION
	.align		4
        /*0000*/ 	.byte	0x04, 0x37
        /*0002*/ 	.short	(.L_391 - .L_390)
.L_390:
        /*0004*/ 	.word	0x00000082


	//----- nvinfo : EIATTR_KPARAM_INFO
	.align		4
.L_391:
        /*0008*/ 	.byte	0x04, 0x17
        /*000a*/ 	.short	(.L_393 - .L_392)
.L_392:
        /*000c*/ 	.word	0x00000000
        /*0010*/ 	.short	0x0003
        /*0012*/ 	.short	0x0018
        /*0014*/ 	.byte	0x00, 0xf0, 0x21, 0x00


	//----- nvinfo : EIATTR_KPARAM_INFO
	.align		4
.L_393:
        /*0018*/ 	.byte	0x04, 0x17
        /*001a*/ 	.short	(.L_395 - .L_394)
.L_394:
        /*001c*/ 	.word	0x00000000
        /*0020*/ 	.short	0x0002
        /*0022*/ 	.short	0x0010
        /*0024*/ 	.byte	0x00, 0xf5, 0x21, 0x00


	//----- nvinfo : EIATTR_KPARAM_INFO
	.align		4
.L_395:
        /*0028*/ 	.byte	0x04, 0x17
        /*002a*/ 	.short	(.L_397 - .L_396)
.L_396:
        /*002c*/ 	.word	0x00000000
        /*0030*/ 	.short	0x0001
        /*0032*/ 	.short	0x0008
        /*0034*/ 	.byte	0x00, 0xf5, 0x21, 0x00


	//----- nvinfo : EIATTR_KPARAM_INFO
	.align		4
.L_397:
        /*0038*/ 	.byte	0x04, 0x17
        /*003a*/ 	.short	(.L_399 - .L_398)
.L_398:
        /*003c*/ 	.word	0x00000000
        /*0040*/ 	.short	0x0000
        /*0042*/ 	.short	0x0000
        /*0044*/ 	.byte	0x00, 0xf5, 0x21, 0x00


	//----- nvinfo : EIATTR_SPARSE_MMA_MASK
	.align		4
.L_399:
        /*0048*/ 	.byte	0x03, 0x50
        /*004a*/ 	.short	0x0000


	//----- nvinfo : EIATTR_MAXREG_COUNT
	.align		4
        /*004c*/ 	.byte	0x03, 0x1b
        /*004e*/ 	.short	0x00ff


	//----- nvinfo : EIATTR_NUM_BARRIERS
	.align		4
        /*0050*/ 	.byte	0x02, 0x4c
        /*0052*/ 	.byte	0x01
	.zero		1


	//----- nvinfo : EIATTR_MERCURY_ISA_VERSION
	.align		4
        /*0054*/ 	.byte	0x03, 0x5f
        /*0056*/ 	.short	0x0101


	//----- nvinfo : EIATTR_VRC_CTA_INIT_COUNT
	.align		4
        /*0058*/ 	.byte	0x02, 0x4a
	.zero		1
	.zero		1


	//----- nvinfo : EIATTR_EXIT_INSTR_OFFSETS
	.align		4
        /*005c*/ 	.byte	0x04, 0x1c
        /*005e*/ 	.short	(.L_401 - .L_400)


	//   ....[0]....
.L_400:
        /*0060*/ 	.word	0x00000080


	//   ....[1]....
        /*0064*/ 	.word	0x00000250


	//----- nvinfo : EIATTR_CRS_STACK_SIZE
	.align		4
.L_401:
        /*0068*/ 	.byte	0x04, 0x1e
        /*006a*/ 	.short	(.L_403 - .L_402)
.L_402:
        /*006c*/ 	.word	0x00000000


	//----- nvinfo : EIATTR_CBANK_PARAM_SIZE
	.align		4
.L_403:
        /*0070*/ 	.byte	0x03, 0x19
        /*0072*/ 	.short	0x0020


	//----- nvinfo : EIATTR_PARAM_CBANK
	.align		4
        /*0074*/ 	.byte	0x04, 0x0a
        /*0076*/ 	.short	(.L_405 - .L_404)
	.align		4
.L_404:
        /*0078*/ 	.word	index@(.nv.constant0._Z15membound_kernelPfS_S_m)
        /*007c*/ 	.short	0x0380
        /*007e*/ 	.short	0x0020


	//----- nvinfo : EIATTR_SW_WAR
	.align		4
.L_405:
        /*0080*/ 	.byte	0x04, 0x36
        /*0082*/ 	.short	(.L_407 - .L_406)
.L_406:
        /*0084*/ 	.word	0x00000008
.L_407:


//--------------------- .nv.info._Z11verify_dataPfS_S_S_mmm --------------------------
	.section	.nv.info._Z11verify_dataPfS_S_S_mmm,"",@"SHT_CUDA_INFO"
	.sectionflags	@""
	.align	4


	//----- nvinfo : EIATTR_CUDA_API_VERSION
	.align		4
        /*0000*/ 	.byte	0x04, 0x37
        /*0002*/ 	.short	(.L_409 - .L_408)
.L_408:
        /*0004*/ 	.word	0x00000082


	//----- nvinfo : EIATTR_KPARAM_INFO
	.align		4
.L_409:
        /*0008*/ 	.byte	0x04, 0x17
        /*000a*/ 	.short	(.L_411 - .L_410)
.L_410:
        /*000c*/ 	.word	0x00000000
        /*0010*/ 	.short	0x0006
        /*0012*/ 	.short	0x0030
        /*0014*/ 	.byte	0x00, 0xf0, 0x21, 0x00


	//----- nvinfo : EIATTR_KPARAM_INFO
	.align		4
.L_411:
        /*0018*/ 	.byte	0x04, 0x17
        /*001a*/ 	.short	(.L_413 - .L_412)
.L_412:
        /*001c*/ 	.word	0x00000000
        /*0020*/ 	.short	0x0005
        /*0022*/ 	.short	0x0028
        /*0024*/ 	.byte	0x00, 0xf0, 0x21, 0x00


	//----- nvinfo : EIATTR_KPARAM_INFO
	.align		4
.L_413:
        /*0028*/ 	.byte	0x04, 0x17
        /*002a*/ 	.short	(.L_415 - .L_414)
.L_414:
        /*002c*/ 	.word	0x00000000
        /*0030*/ 	.short	0x0004
        /*0032*/ 	.short	0x0020
        /*0034*/ 	.byte	0x00, 0xf0, 0x21, 0x00


	//----- nvinfo : EIATTR_KPARAM_INFO
	.align		4
.L_415:
        /*0038*/ 	.byte	0x04, 0x17
        /*003a*/ 	.short	(.L_417 - .L_416)
.L_416:
        /*003c*/ 	.word	0x00000000
        /*0040*/ 	.short	0x0003
        /*0042*/ 	.short	0x0018
        /*0044*/ 	.byte	0x00, 0xf5, 0x21, 0x00


	//----- nvinfo : EIATTR_KPARAM_INFO
	.align		4
.L_417:
        /*0048*/ 	.byte	0x04, 0x17
        /*004a*/ 	.short	(.L_419 - .L_418)
.L_418:
        /*004c*/ 	.word	0x00000000
        /*0050*/ 	.short	0x0002
        /*0052*/ 	.short	0x0010
        /*0054*/ 	.byte	0x00, 0xf5, 0x21, 0x00


	//----- nvinfo : EIATTR_KPARAM_INFO
	.align		4
.L_419:
        /*0058*/ 	.byte	0x04, 0x17
        /*005a*/ 	.short	(.L_421 - .L_420)
.L_420:
        /*005c*/ 	.word	0x00000000
        /*0060*/ 	.short	0x0001
        /*0062*/ 	.short	0x0008
        /*0064*/ 	.byte	0x00, 0xf5, 0x21, 0x00


	//----- nvinfo : EIATTR_KPARAM_INFO
	.align		4
.L_421:
        /*0068*/ 	.byte	0x04, 0x17
        /*006a*/ 	.short	(.L_423 - .L_422)
.L_422:
        /*006c*/ 	.word	0x00000000
        /*0070*/ 	.short	0x0000
        /*0072*/ 	.short	0x0000
        /*0074*/ 	.byte	0x00, 0xf5, 0x21, 0x00


	//----- nvinfo : EIATTR_SPARSE_MMA_MASK
	.align		4
.L_423:
        /*0078*/ 	.byte	0x03, 0x50
        /*007a*/ 	.short	0x0000


	//----- nvinfo : EIATTR_MAXREG_COUNT
	.align		4
        /*007c*/ 	.byte	0x03, 0x1b
        /*007e*/ 	.short	0x00ff


	//----- nvinfo : EIATTR_EXTERNS
	.align		4
        /*0080*/ 	.byte	0x04, 0x0f
        /*0082*/ 	.short	(.L_425 - .L_424)


	//   ....[0]....
	.align		4
.L_424:
        /*0084*/ 	.word	index@(vprintf)


	//----- nvinfo : EIATTR_MERCURY_ISA_VERSION
	.align		4
.L_425:
        /*0088*/ 	.byte	0x03, 0x5f
        /*008a*/ 	.short	0x0101


	//----- nvinfo : EIATTR_VRC_CTA_INIT_COUNT
	.align		4
        /*008c*/ 	.byte	0x02, 0x4a
	.zero		1
	.zero		1


	//----- nvinfo : EIATTR_SYSCALL_OFFSETS
	.align		4
        /*0090*/ 	.byte	0x04, 0x46
        /*0092*/ 	.short	(.L_427 - .L_426)


	//   ....[0]....
.L_426:
        /*0094*/ 	.word	0x000009c0


	//   ....[1]....
        /*0098*/ 	.word	0x00000ad0


	//----- nvinfo : EIATTR_EXIT_INSTR_OFFSETS
	.align		4
.L_427:
        /*009c*/ 	.byte	0x04, 0x1c
        /*009e*/ 	.short	(.L_429 - .L_428)


	//   ....[0]....
.L_428:
        /*00a0*/ 	.word	0x00000800


	//   ....[1]....
        /*00a4*/ 	.word	0x000008e0


	//   ....[2]....
        /*00a8*/ 	.word	0x000009d0


	//   ....[3]....
        /*00ac*/ 	.word	0x00000ae0


	//----- nvinfo : EIATTR_CRS_STACK_SIZE
	.align		4
.L_429:
        /*00b0*/ 	.byte	0x04, 0x1e
        /*00b2*/ 	.short	(.L_431 - .L_430)
.L_430:
        /*00b4*/ 	.word	0x00000000


	//----- nvinfo : EIATTR_CBANK_PARAM_SIZE
	.align		4
.L_431:
        /*00b8*/ 	.byte	0x03, 0x19
        /*00ba*/ 	.short	0x0038


	//----- nvinfo : EIATTR_PARAM_CBANK
	.align		4
        /*00bc*/ 	.byte	0x04, 0x0a
        /*00be*/ 	.short	(.L_433 - .L_432)
	.align		4
.L_432:
        /*00c0*/ 	.word	index@(.nv.constant0._Z11verify_dataPfS_S_S_mmm)
        /*00c4*/ 	.short	0x0380
        /*00c6*/ 	.short	0x0038


	//----- nvinfo : EIATTR_SW_WAR
	.align		4
.L_433:
        /*00c8*/ 	.byte	0x04, 0x36
        /*00ca*/ 	.short	(.L_435 - .L_434)
.L_434:
        /*00cc*/ 	.word	0x00000008
.L_435:


//--------------------- .nv.info._Z10reset_dataPfS_S_S_m --------------------------
	.section	.nv.info._Z10reset_dataPfS_S_S_m,"",@"SHT_CUDA_INFO"
	.sectionflags	@""
	.align	4


	//----- nvinfo : EIATTR_CUDA_API_VERSION
	.align		4
        /*0000*/ 	.byte	0x04, 0x37
        /*0002*/ 	.short	(.L_437 - .L_436)
.L_436:
        /*0004*/ 	.word	0x00000082


	//----- nvinfo : EIATTR_KPARAM_INFO
	.align		4
.L_437:
        /*0008*/ 	.byte	0x04, 0x17
        /*000a*/ 	.short	(.L_439 - .L_438)
.L_438:
        /*000c*/ 	.word	0x00000000
        /*0010*/ 	.short	0x0004
        /*0012*/ 	.short	0x0020
        /*0014*/ 	.byte	0x00, 0xf0, 0x21, 0x00


	//----- nvinfo : EIATTR_KPARAM_INFO
	.align		4
.L_439:
        /*0018*/ 	.byte	0x04, 0x17
        /*001a*/ 	.short	(.L_441 - .L_440)
.L_440:
        /*001c*/ 	.word	0x00000000
        /*0020*/ 	.short	0x0003
        /*0022*/ 	.short	0x0018
        /*0024*/ 	.byte	0x00, 0xf5, 0x21, 0x00


	//----- nvinfo : EIATTR_KPARAM_INFO
	.align		4
.L_441:
        /*0028*/ 	.byte	0x04, 0x17
        /*002a*/ 	.short	(.L_443 - .L_442)
.L_442:
        /*002c*/ 	.word	0x00000000
        /*0030*/ 	.short	0x0002
        /*0032*/ 	.short	0x0010
        /*0034*/ 	.byte	0x00, 0xf5, 0x21, 0x00


	//----- nvinfo : EIATTR_KPARAM_INFO
	.align		4
.L_443:
        /*0038*/ 	.byte	0x04, 0x17
        /*003a*/ 	.short	(.L_445 - .L_444)
.L_444:
        /*003c*/ 	.word	0x00000000
        /*0040*/ 	.short	0x0001
        /*0042*/ 	.short	0x0008
        /*0044*/ 	.byte	0x00, 0xf5, 0x21, 0x00


	//----- nvinfo : EIATTR_KPARAM_INFO
	.align		4
.L_445:
        /*0048*/ 	.byte	0x04, 0x17
        /*004a*/ 	.short	(.L_447 - .L_446)
.L_446:
        /*004c*/ 	.word	0x00000000
        /*0050*/ 	.short	0x0000
        /*0052*/ 	.short	0x0000
        /*0054*/ 	.byte	0x00, 0xf5, 0x21, 0x00


	//----- nvinfo : EIATTR_SPARSE_MMA_MASK
	.align		4
.L_447:
        /*0058*/ 	.byte	0x03, 0x50
        /*005a*/ 	.short	0x0000


	//----- nvinfo : EIATTR_MAXREG_COUNT
	.align		4
        /*005c*/ 	.byte	0x03, 0x1b
        /*005e*/ 	.short	0x00ff


	//----- nvinfo : EIATTR_MERCURY_ISA_VERSION
	.align		4
        /*0060*/ 	.byte	0x03, 0x5f
        /*0062*/ 	.short	0x0101


	//----- nvinfo : EIATTR_VRC_CTA_INIT_COUNT
	.align		4
        /*0064*/ 	.byte	0x02, 0x4a
	.zero		1
	.zero		1


	//----- nvinfo : EIATTR_EXIT_INSTR_OFFSETS
	.align		4
        /*0068*/ 	.byte	0x04, 0x1c
        /*006a*/ 	.short	(.L_449 - .L_448)


	//   ....[0]....
.L_448:
        /*006c*/ 	.word	0x00000080


	//   ....[1]....
        /*0070*/ 	.word	0x00000270


	//----- nvinfo : EIATTR_CRS_STACK_SIZE
	.align		4
.L_449:
        /*0074*/ 	.byte	0x04, 0x1e
        /*0076*/ 	.short	(.L_451 - .L_450)
.L_450:
        /*0078*/ 	.word	0x00000000


	//----- nvinfo : EIATTR_CBANK_PARAM_SIZE
	.align		4
.L_451:
        /*007c*/ 	.byte	0x03, 0x19
        /*007e*/ 	.short	0x0028


	//----- nvinfo : EIATTR_PARAM_CBANK
	.align		4
        /*0080*/ 	.byte	0x04, 0x0a
        /*0082*/ 	.short	(.L_453 - .L_452)
	.align		4
.L_452:
        /*0084*/ 	.word	index@(.nv.constant0._Z10reset_dataPfS_S_S_m)
        /*0088*/ 	.short	0x0380
        /*008a*/ 	.short	0x0028


	//----- nvinfo : EIATTR_SW_WAR
	.align		4
.L_453:
        /*008c*/ 	.byte	0x04, 0x36
        /*008e*/ 	.short	(.L_455 - .L_454)
.L_454:
        /*0090*/ 	.word	0x00000008
.L_455:


//--------------------- .nv.callgraph             --------------------------
	.section	.nv.callgraph,"",@"SHT_CUDA_CALLGRAPH"
	.align	4
	.sectionentsize	8
	.align		4
        /*0000*/ 	.word	0x00000000
	.align		4
        /*0004*/ 	.word	0xffffffff
	.align		4
        /*0008*/ 	.word	index@(_Z11verify_dataPfS_S_S_mmm)
	.align		4
        /*000c*/ 	.word	index@(vprintf)
	.align		4
        /*0010*/ 	.word	0x00000000
	.align		4
        /*0014*/ 	.word	0xfffffffe
	.align		4
        /*0018*/ 	.word	0x00000000
	.align		4
        /*001c*/ 	.word	0xfffffffd
	.align		4
        /*0020*/ 	.word	0x00000000
	.align		4
        /*0024*/ 	.word	0xfffffffc


//--------------------- .nv.constant4             --------------------------
	.section	.nv.constant4,"a",@progbits
	.align	8
	.align		8
.nv.constant4:
        /*0000*/ 	.dword	$str
	.align		8
        /*0008*/ 	.dword	$str$1
	.align		8
        /*0010*/ 	.dword	vprintf


//--------------------- .text._Z10tma_kernelPfS_S_S_mmi --------------------------
	.section	.text._Z10tma_kernelPfS_S_S_mmi,"ax",@progbits
	.align	128
        .global         _Z10tma_kernelPfS_S_S_mmi
        .type           _Z10tma_kernelPfS_S_S_mmi,@function
        .size           _Z10tma_kernelPfS_S_S_mmi,(.L_x_210 - _Z10tma_kernelPfS_S_S_mmi)
        .other          _Z10tma_kernelPfS_S_S_mmi,@"STO_CUDA_ENTRY STV_DEFAULT"
_Z10tma_kernelPfS_S_S_mmi:
.text._Z10tma_kernelPfS_S_S_mmi:
[----:B------:R-:W-:Y:S01]  /*0000*/  LDC R1, c[0x0][0x37c] ;  /* 0x0000df00ff017b82 */ /* 0x000fe20000000800 */
[----:B------:R-:W1:Y:S01]  /*0010*/  S2R R5, SR_CTAID.X ;  /* 0x0000000000057919 */ /* 0x000e620000002500 */
[----:B------:R-:W2:Y:S06]  /*0020*/  LDCU.128 UR12, c[0x0][0x3a0] ;  /* 0x00007400ff0c77ac */ /* 0x000eac0008000c00 */
[----:B------:R-:W3:Y:S01]  /*0030*/  S2UR UR6, SR_CgaCtaId ;  /* 0x00000000000679c3 */ /* 0x000ee20000008800 */
[----:B------:R-:W-:Y:S01]  /*0040*/  BSSY.RECONVERGENT B0, `(.L_x_0) ;  /* 0x0000097000007945 */ /* 0x000fe20003800200 */
[----:B------:R-:W1:Y:S01]  /*0050*/  S2R R2, SR_TID.X ;  /* 0x0000000000027919 */ /* 0x000e620000002100 */
[----:B------:R-:W4:Y:S01]  /*0060*/  LDCU UR7, c[0x0][0x370] ;  /* 0x00006e00ff0777ac */ /* 0x000f220008000800 */
[----:B------:R-:W-:-:S02]  /*0070*/  PRMT R10, RZ, 0x7610, R10 ;  /* 0x00007610ff0a7816 */ /* 0x000fc4000000000a */
[----:B------:R-:W-:Y:S01]  /*0080*/  PRMT R11, RZ, 0x7610, R11 ;  /* 0x00007610ff0b7816 */ /* 0x000fe2000000000b */
[----:B------:R-:W1:Y:S01]  /*0090*/  LDCU UR8, c[0x0][0x360] ;  /* 0x00006c00ff0877ac */ /* 0x000e620008000800 */
[----:B------:R-:W-:Y:S02]  /*00a0*/  UMOV UR4, 0x400 ;  /* 0x0000040000047882 */ /* 0x000fe40000000000 */
[----:B------:R-:W-:Y:S02]  /*00b0*/  UIADD3 UR5, UPT, UPT, UR4, 0x400, URZ ;  /* 0x0000040004057890 */ /* 0x000fe4000fffe0ff */
[----:B--2---:R-:W-:-:S04]  /*00c0*/  UISETP.LT.U32.AND UP0, UPT, UR12, UR14, UPT ;  /* 0x0000000e0c00728c */ /* 0x004fc8000bf01070 */
[----:B------:R-:W-:Y:S02]  /*00d0*/  UISETP.LT.U32.AND.EX UP0, UPT, UR13, UR15, UPT, UP0 ;  /* 0x0000000f0d00728c */ /* 0x000fe4000bf01100 */
[----:B---3--:R-:W-:Y:S02]  /*00e0*/  ULEA UR11, UR6, UR4, 0x18 ;  /* 0x00000004060b7291 */ /* 0x008fe4000f8ec0ff */
[----:B------:R-:W-:Y:S02]  /*00f0*/  USEL UR10, UR13, UR15, UP0 ;  /* 0x0000000f0d0a7287 */ /* 0x000fe40008000000 */
[----:B------:R-:W-:Y:S02]  /*0100*/  USEL UR9, UR12, UR14, UP0 ;  /* 0x0000000e0c097287 */ /* 0x000fe40008000000 */
[----:B------:R-:W-:Y:S02]  /*0110*/  UIADD3 UR4, UPT, UPT, UR4, 0x800, URZ ;  /* 0x0000080004047890 */ /* 0x000fe4000fffe0ff */
[----:B------:R-:W-:Y:S01]  /*0120*/  IMAD.U32 R0, RZ, RZ, UR10 ;  /* 0x0000000aff007e24 */ /* 0x000fe2000f8e00ff */
[----:B------:R-:W-:Y:S01]  /*0130*/  ULEA UR5, UR6, UR5, 0x18 ;  /* 0x0000000506057291 */ /* 0x000fe2000f8ec0ff */
[----:B-1----:R-:W-:Y:S01]  /*0140*/  IMAD R5, R5, UR8, R2 ;  /* 0x0000000805057c24 */ /* 0x002fe2000f8e0202 */
[----:B------:R-:W-:Y:S01]  /*0150*/  ULEA UR6, UR6, UR4, 0x18 ;  /* 0x0000000406067291 */ /* 0x000fe2000f8ec0ff */
[C---:B------:R-:W-:Y:S01]  /*0160*/  LEA R8, R2.reuse, UR11, 0x2 ;  /* 0x0000000b02087c11 */ /* 0x040fe2000f8e10ff */
[----:B------:R-:W1:Y:S02]  /*0170*/  LDCU.64 UR12, c[0x0][0x358] ;  /* 0x00006b00ff0c77ac */ /* 0x000e640008000a00 */
[----:B------:R-:W-:Y:S01]  /*0180*/  ISETP.LT.U32.AND P0, PT, R5, UR9, PT ;  /* 0x0000000905007c0c */ /* 0x000fe2000bf01070 */
[----:B----4-:R-:W-:Y:S01]  /*0190*/  UIMAD UR4, UR7, UR8, URZ ;  /* 0x00000008070472a4 */ /* 0x010fe2000f8e02ff */
[----:B------:R-:W-:-:S02]  /*01a0*/  LEA R4, R2, UR5, 0x2 ;  /* 0x0000000502047c11 */ /* 0x000fc4000f8e10ff */
[----:B------:R-:W-:Y:S01]  /*01b0*/  ISETP.GT.U32.AND.EX P0, PT, R0, RZ, PT, P0 ;  /* 0x000000ff0000720c */ /* 0x000fe20003f04100 */
[----:B------:R-:W-:Y:S01]  /*01c0*/  IMAD.MOV.U32 R0, RZ, RZ, RZ ;  /* 0x000000ffff007224 */ /* 0x000fe200078e00ff */
[----:B------:R-:W-:-:S11]  /*01d0*/  LEA R9, R2, UR6, 0x2 ;  /* 0x0000000602097c11 */ /* 0x000fd6000f8e10ff */
[----:B-1----:R-:W-:Y:S05]  /*01e0*/  @!P0 BRA `(.L_x_1) ;  /* 0x0000000400f08947 */ /* 0x002fea0003800000 */
[----:B------:R-:W1:Y:S01]  /*01f0*/  LDC R12, c[0x0][0x3b0] ;  /* 0x0000ec00ff0c7b82 */ /* 0x000e620000000800 */
[----:B------:R-:W-:Y:S02]  /*0200*/  PRMT R13, RZ, 0x7610, R13 ;  /* 0x00007610ff0d7816 */ /* 0x000fe4000000000d */
[----:B------:R-:W-:Y:S02]  /*0210*/  PRMT R10, RZ, 0x7610, R10 ;  /* 0x00007610ff0a7816 */ /* 0x000fe4000000000a */
[----:B-1----:R-:W-:-:S07]  /*0220*/  LOP3.LUT R12, R12, 0x3, RZ, 0xc0, !PT ;  /* 0x000000030c0c7812 */ /* 0x002fce00078ec0ff */
.L_x_20:
[----:B-1----:R-:W1:Y:S01]  /*0230*/  LDC R17, c[0x0][0x3b0] ;  /* 0x0000ec00ff117b82 */ /* 0x002e620000000800 */
[----:B------:R-:W2:Y:S01]  /*0240*/  LDCU.64 UR6, c[0x0][0x380] ;  /* 0x00007000ff0677ac */ /* 0x000ea20008000a00 */
[C---:B------:R-:W-:Y:S01]  /*0250*/  IMAD.SHL.U32 R16, R5.reuse, 0x4, RZ ;  /* 0x0000000405107824 */ /* 0x040fe200078e00ff */
[----:B------:R-:W-:Y:S01]  /*0260*/  SHF.L.U64.HI R18, R5, 0x2, R0 ;  /* 0x0000000205127819 */ /* 0x000fe20000010200 */
[----:B------:R-:W-:Y:S01]  /*0270*/  VIADD R11, R13, 0x1 ;  /* 0x000000010d0b7836 */ /* 0x000fe20000000000 */
[----:B------:R-:W3:Y:S01]  /*0280*/  LDCU.64 UR14, c[0x0][0x388] ;  /* 0x00007100ff0e77ac */ /* 0x000ee20008000a00 */
[----:B------:R-:W4:Y:S01]  /*0290*/  LDCU.64 UR16, c[0x0][0x390] ;  /* 0x00007200ff1077ac */ /* 0x000f220008000a00 */
[----:B--2---:R-:W-:-:S04]  /*02a0*/  IADD3 R6, P0, PT, R16, UR6, RZ ;  /* 0x0000000610067c10 */ /* 0x004fc8000ff1e0ff */
[----:B------:R-:W-:Y:S02]  /*02b0*/  IADD3.X R7, PT, PT, R18, UR7, RZ, P0, !PT ;  /* 0x0000000712077c10 */ /* 0x000fe400087fe4ff */
[----:B-1----:R-:W-:Y:S02]  /*02c0*/  ISETP.GE.AND P0, PT, R17, 0x1, PT ;  /* 0x000000011100780c */ /* 0x002fe40003f06270 */
[C---:B---3--:R-:W-:Y:S01]  /*02d0*/  IADD3 R14, P1, PT, R16.reuse, UR14, RZ ;  /* 0x0000000e100e7c10 */ /* 0x048fe2000ff3e0ff */
[----:B------:R-:W-:Y:S01]  /*02e0*/  @!PT LDS RZ, [RZ] ;  /* 0x00000000fffff984 */ /* 0x000fe20000000800 */
[----:B------:R-:W-:Y:S01]  /*02f0*/  @!PT LDS RZ, [RZ] ;  /* 0x00000000fffff984 */ /* 0x000fe20000000800 */
[----:B------:R-:W-:Y:S01]  /*0300*/  @!PT LDS RZ, [RZ] ;  /* 0x00000000fffff984 */ /* 0x000fe20000000800 */
[----:B------:R1:W-:Y:S01]  /*0310*/  LDGSTS.E [R8], desc[UR12][R6.64] ;  /* 0x0000000006087fae */ /* 0x0003e2000b9a100c */
[----:B----4-:R-:W-:Y:S02]  /*0320*/  IADD3 R2, P2, PT, R16, UR16, RZ ;  /* 0x0000001010027c10 */ /* 0x010fe4000ff5e0ff */
[C---:B------:R-:W-:Y:S02]  /*0330*/  IADD3.X R15, PT, PT, R18.reuse, UR15, RZ, P1, !PT ;  /* 0x0000000f120f7c10 */ /* 0x040fe40008ffe4ff */
[----:B------:R-:W-:-:S03]  /*0340*/  IADD3.X R3, PT, PT, R18, UR17, RZ, P2, !PT ;  /* 0x0000001112037c10 */ /* 0x000fc600097fe4ff */
[----:B------:R1:W-:Y:S04]  /*0350*/  LDGSTS.E [R4], desc[UR12][R14.64] ;  /* 0x000000000e047fae */ /* 0x0003e8000b9a100c */
[----:B------:R1:W-:Y:S04]  /*0360*/  LDGSTS.E [R9], desc[UR12][R2.64] ;  /* 0x0000000002097fae */ /* 0x0003e8000b9a100c */
[----:B------:R-:W0:Y:S01]  /*0370*/  LDGDEPBAR ;  /* 0x00000000000079af */ /* 0x000e220000000000 */
[----:B------:R-:W-:Y:S05]  /*0380*/  @!P0 BRA `(.L_x_2) ;  /* 0x0000000000608947 */ /* 0x000fea0003800000 */
[----:B------:R-:W1:Y:S02]  /*0390*/  LDCU.64 UR6, c[0x0][0x398] ;  /* 0x00007300ff0677ac */ /* 0x000e640008000a00 */
[----:B-1----:R-:W-:-:S04]  /*03a0*/  IADD3 R6, P0, PT, R16, UR6, RZ ;  /* 0x0000000610067c10 */ /* 0x002fc8000ff1e0ff */
[----:B------:R-:W-:-:S05]  /*03b0*/  IADD3.X R7, PT, PT, R18, UR7, RZ, P0, !PT ;  /* 0x0000000712077c10 */ /* 0x000fca00087fe4ff */
[----:B------:R1:W5:Y:S01]  /*03c0*/  LDG.E R15, desc[UR12][R6.64] ;  /* 0x0000000c060f7981 */ /* 0x000362000c1e1900 */
[----:B------:R-:W-:Y:S02]  /*03d0*/  ISETP.GE.U32.AND P0, PT, R17, 0x4, PT ;  /* 0x000000041100780c */ /* 0x000fe40003f06070 */
[----:B------:R-:W-:-:S11]  /*03e0*/  ISETP.NE.AND P1, PT, R12, RZ, PT ;  /* 0x000000ff0c00720c */ /* 0x000fd60003f25270 */
[----:B-1----:R-:W-:Y:S05]  /*03f0*/  @!P0 BRA `(.L_x_3) ;  /* 0x0000000000248947 */ /* 0x002fea0003800000 */
[----:B------:R-:W-:Y:S01]  /*0400*/  LOP3.LUT R17, R17, 0x7ffffffc, RZ, 0xc0, !PT ;  /* 0x7ffffffc11117812 */ /* 0x000fe200078ec0ff */
[----:B------:R-:W-:-:S07]  /*0410*/  IMAD.MOV.U32 R14, RZ, RZ, RZ ;  /* 0x000000ffff0e7224 */ /* 0x000fce00078e00ff */
.L_x_4:
[----:B------:R-:W-:Y:S02]  /*0420*/  VIADD R14, R14, 0x4 ;  /* 0x000000040e0e7836 */ /* 0x000fe40000000000 */
[----:B-----5:R-:W-:-:S03]  /*0430*/  FADD R16, R15, R15 ;  /* 0x0000000f0f107221 */ /* 0x020fc60000000000 */
[----:B------:R-:W-:Y:S01]  /*0440*/  ISETP.NE.AND P0, PT, R14, R17, PT ;  /* 0x000000110e00720c */ /* 0x000fe20003f05270 */
[----:B------:R-:W-:-:S04]  /*0450*/  FFMA R15, R15, 2, R16 ;  /* 0x400000000f0f7823 */ /* 0x000fc80000000010 */
[----:B------:R-:W-:-:S04]  /*0460*/  FADD R16, R15, R15 ;  /* 0x0000000f0f107221 */ /* 0x000fc80000000000 */
[----:B------:R-:W-:-:S04]  /*0470*/  FFMA R15, R15, 2, R16 ;  /* 0x400000000f0f7823 */ /* 0x000fc80000000010 */
[----:B------:R-:W-:Y:S05]  /*0480*/  @P0 BRA `(.L_x_4) ;  /* 0xfffffffc00e40947 */ /* 0x000fea000383ffff */
.L_x_3:
[----:B------:R-:W-:Y:S05]  /*0490*/  @!P1 BRA `(.L_x_5) ;  /* 0x0000000000189947 */ /* 0x000fea0003800000 */
[----:B------:R-:W-:Y:S01]  /*04a0*/  ISETP.NE.AND P0, PT, R12, 0x1, PT ;  /* 0x000000010c00780c */ /* 0x000fe20003f05270 */
[----:B-----5:R-:W-:-:S03]  /*04b0*/  FADD R15, R15, R15 ;  /* 0x0000000f0f0f7221 */ /* 0x020fc60000000000 */
[----:B------:R-:W-:-:S09]  /*04c0*/  ISETP.NE.AND P1, PT, R12, 0x2, P0 ;  /* 0x000000020c00780c */ /* 0x000fd20000725270 */
[----:B------:R-:W-:-:S04]  /*04d0*/  @P0 FADD R14, R15, R15 ;  /* 0x0000000f0f0e0221 */ /* 0x000fc80000000000 */
[----:B------:R-:W-:-:S04]  /*04e0*/  @P1 FADD R14, R14, R14 ;  /* 0x0000000e0e0e1221 */ /* 0x000fc80000000000 */
[----:B------:R-:W-:-:S07]  /*04f0*/  @P0 IMAD.MOV.U32 R15, RZ, RZ, R14 ;  /* 0x000000ffff0f0224 */ /* 0x000fce00078e000e */
.L_x_5:
[----:B-----5:R2:W-:Y:S02]  /*0500*/  STG.E desc[UR12][R6.64], R15 ;  /* 0x0000000f06007986 */ /* 0x0205e4000c10190c */
.L_x_2:
[----:B-12---:R-:W-:Y:S01]  /*0510*/  LOP3.LUT R6, R10, 0xff, RZ, 0xc0, !PT ;  /* 0x000000ff0a067812 */ /* 0x006fe200078ec0ff */
[----:B------:R-:W-:Y:S01]  /*0520*/  BSSY.RECONVERGENT B1, `(.L_x_6) ;  /* 0x000003c000017945 */ /* 0x000fe20003800200 */
[----:B------:R-:W-:-:S04]  /*0530*/  LOP3.LUT R7, R11, 0xff, RZ, 0xc0, !PT ;  /* 0x000000ff0b077812 */ /* 0x000fc800078ec0ff */
[----:B------:R-:W-:-:S13]  /*0540*/  ISETP.NE.AND P0, PT, R7, R6, PT ;  /* 0x000000060700720c */ /* 0x000fda0003f05270 */
[----:B------:R-:W-:Y:S05]  /*0550*/  @!P0 BRA `(.L_x_7) ;  /* 0x0000000000e08947 */ /* 0x000fea0003800000 */
[----:B------:R-:W-:Y:S01]  /*0560*/  IMAD.MOV R6, RZ, RZ, -R10 ;  /* 0x000000ffff067224 */ /* 0x000fe200078e0a0a */
[----:B------:R-:W-:Y:S04]  /*0570*/  BSSY.RECONVERGENT B2, `(.L_x_8) ;  /* 0x0000035000027945 */ /* 0x000fe80003800200 */
[----:B------:R-:W-:Y:S01]  /*0580*/  BSSY.RELIABLE B3, `(.L_x_9) ;  /* 0x000002e000037945 */ /* 0x000fe20003800100 */
[----:B------:R-:W-:-:S05]  /*0590*/  PRMT R6, R6, 0x7710, RZ ;  /* 0x0000771006067816 */ /* 0x000fca00000000ff */
[----:B------:R-:W-:-:S05]  /*05a0*/  IMAD.IADD R13, R6, 0x1, R13 ;  /* 0x00000001060d7824 */ /* 0x000fca00078e020d */
[----:B------:R-:W-:-:S04]  /*05b0*/  LOP3.LUT R13, R13, 0xff, RZ, 0xc0, !PT ;  /* 0x000000ff0d0d7812 */ /* 0x000fc800078ec0ff */
[----:B------:R-:W-:-:S13]  /*05c0*/  ISETP.GT.AND P0, PT, R13, 0x3, PT ;  /* 0x000000030d00780c */ /* 0x000fda0003f04270 */
[----:B------:R-:W-:Y:S05]  /*05d0*/  @P0 BRA `(.L_x_10) ;  /* 0x0000000000580947 */ /* 0x000fea0003800000 */
[----:B------:R-:W-:-:S13]  /*05e0*/  ISETP.GT.AND P0, PT, R13, 0x1, PT ;  /* 0x000000010d00780c */ /* 0x000fda0003f04270 */
[----:B------:R-:W-:Y:S05]  /*05f0*/  @P0 BRA `(.L_x_11) ;  /* 0x0000000000280947 */ /* 0x000fea0003800000 */
[----:B------:R-:W-:-:S13]  /*0600*/  ISETP.NE.AND P0, PT, R13, RZ, PT ;  /* 0x000000ff0d00720c */ /* 0x000fda0003f05270 */
[----:B------:R-:W-:Y:S05]  /*0610*/  @!P0 BREAK.RELIABLE B3 ;  /* 0x0000000000038942 */ /* 0x000fea0003800100 */
[----:B------:R-:W-:Y:S05]  /*0620*/  @!P0 BRA `(.L_x_12) ;  /* 0x0000000000148947 */ /* 0x000fea0003800000 */
[----:B------:R-:W-:-:S13]  /*0630*/  ISETP.NE.AND P0, PT, R13, 0x1, PT ;  /* 0x000000010d00780c */ /* 0x000fda0003f05270 */
[----:B------:R-:W-:Y:S05]  /*0640*/  @!P0 BREAK.RELIABLE B3 ;  /* 0x0000000000038942 */ /* 0x000fea0003800100 */
[----:B------:R-:W-:Y:S05]  /*0650*/  @P0 BRA `(.L_x_13) ;  /* 0x0000000000800947 */ /* 0x000fea0003800000 */
[----:B------:R-:W-:-:S04]  /*0660*/  DEPBAR.LE SB0, 0x1 ;  /* 0x000080400000791a */ /* 0x000fc80000000000 */
[----:B------:R-:W-:Y:S05]  /*0670*/  BRA `(.L_x_14) ;  /* 0x0000000000907947 */ /* 0x000fea0003800000 */
.L_x_12:
[----:B------:R-:W-:-:S04]  /*0680*/  DEPBAR.LE SB0, 0x0 ;  /* 0x000080000000791a */ /* 0x000fc80000000000 */
[----:B------:R-:W-:Y:S05]  /*0690*/  BRA `(.L_x_14) ;  /* 0x0000000000887947 */ /* 0x000fea0003800000 */
.L_x_11:
[----:B------:R-:W-:-:S13]  /*06a0*/  ISETP.NE.AND P0, PT, R13, 0x2, PT ;  /* 0x000000020d00780c */ /* 0x000fda0003f05270 */
[----:B------:R-:W-:Y:S05]  /*06b0*/  @!P0 BREAK.RELIABLE B3 ;  /* 0x0000000000038942 */ /* 0x000fea0003800100 */
[----:B------:R-:W-:Y:S05]  /*06c0*/  @!P0 BRA `(.L_x_15) ;  /* 0x0000000000148947 */ /* 0x000fea0003800000 */
[----:B------:R-:W-:-:S13]  /*06d0*/  ISETP.NE.AND P0, PT, R13, 0x3, PT ;  /* 0x000000030d00780c */ /* 0x000fda0003f05270 */
[----:B------:R-:W-:Y:S05]  /*06e0*/  @!P0 BREAK.RELIABLE B3 ;  /* 0x0000000000038942 */ /* 0x000fea0003800100 */
[----:B------:R-:W-:Y:S05]  /*06f0*/  @P0 BRA `(.L_x_13) ;  /* 0x0000000000580947 */ /* 0x000fea0003800000 */
[----:B------:R-:W-:-:S04]  /*0700*/  DEPBAR.LE SB0, 0x3 ;  /* 0x000080c00000791a */ /* 0x000fc80000000000 */
[----:B------:R-:W-:Y:S05]  /*0710*/  BRA `(.L_x_14) ;  /* 0x0000000000687947 */ /* 0x000fea0003800000 */
.L_x_15:
[----:B------:R-:W-:-:S04]  /*0720*/  DEPBAR.LE SB0, 0x2 ;  /* 0x000080800000791a */ /* 0x000fc80000000000 */
[----:B------:R-:W-:Y:S05]  /*0730*/  BRA `(.L_x_14) ;  /* 0x0000000000607947 */ /* 0x000fea0003800000 */
.L_x_10:
[----:B------:R-:W-:-:S13]  /*0740*/  ISETP.GT.AND P0, PT, R13, 0x5, PT ;  /* 0x000000050d00780c */ /* 0x000fda0003f04270 */
[----:B------:R-:W-:Y:S05]  /*0750*/  @P0 BRA `(.L_x_16) ;  /* 0x0000000000280947 */ /* 0x000fea0003800000 */
        /* <DEDUP_REMOVED lines=8> */
.L_x_17:
[----:B------:R-:W-:-:S04]  /*07e0*/  DEPBAR.LE SB0, 0x4 ;  /* 0x000081000000791a */ /* 0x000fc80000000000 */
[----:B------:R-:W-:Y:S05]  /*07f0*/  BRA `(.L_x_14) ;  /* 0x0000000000307947 */ /* 0x000fea0003800000 */
.L_x_16:
[----:B------:R-:W-:-:S13]  /*0800*/  ISETP.NE.AND P0, PT, R13, 0x6, PT ;  /* 0x000000060d00780c */ /* 0x000fda0003f05270 */
[----:B------:R-:W-:Y:S05]  /*0810*/  @!P0 BREAK.RELIABLE B3 ;  /* 0x0000000000038942 */ /* 0x000fea0003800100 */
[----:B------:R-:W-:Y:S05]  /*0820*/  @!P0 BRA `(.L_x_18) ;  /* 0x0000000000208947 */ /* 0x000fea0003800000 */
[----:B------:R-:W-:-:S13]  /*0830*/  ISETP.NE.AND P0, PT, R13, 0x7, PT ;  /* 0x000000070d00780c */ /* 0x000fda0003f05270 */
[----:B------:R-:W-:Y:S05]  /*0840*/  @!P0 BREAK.RELIABLE B3 ;  /* 0x0000000000038942 */ /* 0x000fea0003800100 */
[----:B------:R-:W-:Y:S05]  /*0850*/  @!P0 BRA `(.L_x_19) ;  /* 0x00000000000c8947 */ /* 0x000fea0003800000 */
.L_x_13:
[----:B------:R-:W-:Y:S05]  /*0860*/  BSYNC.RELIABLE B3 ;  /* 0x0000000000037941 */ /* 0x000fea0003800100 */
.L_x_9:
[----:B------:R-:W-:-:S04]  /*0870*/  DEPBAR.LE SB0, 0x8 ;  /* 0x000082000000791a */ /* 0x000fc80000000000 */
[----:B------:R-:W-:Y:S05]  /*0880*/  BRA `(.L_x_14) ;  /* 0x00000000000c7947 */ /* 0x000fea0003800000 */
.L_x_19:
[----:B------:R-:W-:-:S04]  /*0890*/  DEPBAR.LE SB0, 0x7 ;  /* 0x000081c00000791a */ /* 0x000fc80000000000 */
[----:B------:R-:W-:Y:S05]  /*08a0*/  BRA `(.L_x_14) ;  /* 0x0000000000047947 */ /* 0x000fea0003800000 */
.L_x_18:
[----:B------:R-:W-:-:S04]  /*08b0*/  DEPBAR.LE SB0, 0x6 ;  /* 0x000081800000791a */ /* 0x000fc80000000000 */
.L_x_14:
[----:B------:R-:W-:Y:S05]  /*08c0*/  BSYNC.RECONVERGENT B2 ;  /* 0x0000000000027941 */ /* 0x000fea0003800200 */
.L_x_8:
[----:B------:R-:W-:-:S07]  /*08d0*/  VIADD R10, R10, 0x1 ;  /* 0x000000010a0a7836 */ /* 0x000fce0000000000 */
.L_x_7:
[----:B------:R-:W-:Y:S05]  /*08e0*/  BSYNC.RECONVERGENT B1 ;  /* 0x0000000000017941 */ /* 0x000fea0003800200 */
.L_x_6:
[----:B------:R-:W-:Y:S01]  /*08f0*/  LDS R6, [R8] ;  /* 0x0000000008067984 */ /* 0x000fe20000000800 */
[----:B------:R-:W-:-:S03]  /*0900*/  IADD3 R5, P0, PT, R5, UR4, RZ ;  /* 0x0000000405057c10 */ /* 0x000fc6000ff1e0ff */
[----:B------:R-:W1:Y:S02]  /*0910*/  LDS R7, [R4] ;  /* 0x0000000004077984 */ /* 0x000e640000000800 */
[----:B------:R-:W-:Y:S01]  /*0920*/  IMAD.X R0, RZ, RZ, R0, P0 ;  /* 0x000000ffff007224 */ /* 0x000fe200000e0600 */
[----:B------:R-:W-:Y:S01]  /*0930*/  ISETP.GE.U32.AND P0, PT, R5, UR9, PT ;  /* 0x0000000905007c0c */ /* 0x000fe2000bf06070 */
[----:B------:R-:W2:Y:S03]  /*0940*/  LDS R13, [R9] ;  /* 0x00000000090d7984 */ /* 0x000ea60000000800 */
[----:B------:R-:W-:Y:S01]  /*0950*/  ISETP.GE.U32.AND.EX P0, PT, R0, UR10, PT, P0 ;  /* 0x0000000a00007c0c */ /* 0x000fe2000bf06100 */
[----:B-1----:R-:W-:-:S04]  /*0960*/  FADD R6, R6, R7 ;  /* 0x0000000706067221 */ /* 0x002fc80000000000 */
[--C-:B--2---:R-:W-:Y:S01]  /*0970*/  FADD R7, R6, R13.reuse ;  /* 0x0000000d06077221 */ /* 0x104fe20000000000 */
[----:B------:R-:W-:-:S04]  /*0980*/  PRMT R13, R11, 0x7610, R13 ;  /* 0x000076100b0d7816 */ /* 0x000fc8000000000d */
[----:B------:R1:W-:Y:S03]  /*0990*/  STG.E desc[UR12][R2.64], R7 ;  /* 0x0000000702007986 */ /* 0x0003e6000c10190c */
[----:B------:R-:W-:Y:S05]  /*09a0*/  @!P0 BRA `(.L_x_20) ;  /* 0xfffffff800208947 */ /* 0x000fea000383ffff */
.L_x_1:
[----:B------:R-:W-:Y:S05]  /*09b0*/  BSYNC.RECONVERGENT B0 ;  /* 0x0000000000007941 */ /* 0x000fea0003800200 */
.L_x_0:
[----:B------:R-:W-:Y:S05]  /*09c0*/  WARPSYNC.ALL ;  /* 0x0000000000007948 */ /* 0x000fea0003800000 */
[----:B------:R-:W2:Y:S01]  /*09d0*/  LDCU.64 UR6, c[0x0][0x3a0] ;  /* 0x00007400ff0677ac */ /* 0x000ea20008000a00 */
[----:B------:R-:W-:Y:S01]  /*09e0*/  BSSY.RECONVERGENT B0, `(.L_x_21) ;  /* 0x0000062000007945 */ /* 0x000fe20003800200 */
[----:B------:R-:W3:Y:S01]  /*09f0*/  LDCU.64 UR8, c[0x0][0x380] ;  /* 0x00007000ff0877ac */ /* 0x000ee20008000a00 */
[----:B------:R-:W4:Y:S01]  /*0a00*/  LDCU.64 UR10, c[0x0][0x388] ;  /* 0x00007100ff0a77ac */ /* 0x000f220008000a00 */
[----:B------:R-:W1:Y:S01]  /*0a10*/  LDCU.64 UR14, c[0x0][0x390] ;  /* 0x00007200ff0e77ac */ /* 0x000e620008000a00 */
[----:B------:R-:W1:Y:S01]  /*0a20*/  LDCU.64 UR16, c[0x0][0x3a0] ;  /* 0x00007400ff1077ac */ /* 0x000e620008000a00 */
[----:B--2---:R-:W-:-:S04]  /*0a30*/  ISETP.GE.U32.AND P0, PT, R5, UR6, PT ;  /* 0x0000000605007c0c */ /* 0x004fc8000bf06070 */
[----:B------:R-:W-:-:S13]  /*0a40*/  ISETP.GE.U32.AND.EX P0, PT, R0, UR7, PT, P0 ;  /* 0x0000000700007c0c */ /* 0x000fda000bf06100 */
[----:B-1-34-:R-:W-:Y:S05]  /*0a50*/  @P0 BRA `(.L_x_22) ;  /* 0x0000000400680947 */ /* 0x01afea0003800000 */
.L_x_37:
[C---:B-1----:R-:W-:Y:S01]  /*0a60*/  IMAD.SHL.U32 R2, R5.reuse, 0x4, RZ ;  /* 0x0000000405027824 */ /* 0x042fe200078e00ff */
[----:B------:R-:W-:Y:S01]  /*0a70*/  SHF.L.U64.HI R3, R5, 0x2, R0 ;  /* 0x0000000205037819 */ /* 0x000fe20000010200 */
[----:B------:R-:W-:Y:S01]  /*0a80*/  VIADD R15, R11, 0x1 ;  /* 0x000000010b0f7836 */ /* 0x000fe20000000000 */
[----:B------:R-:W-:Y:S01]  /*0a90*/  LOP3.LUT R17, R10, 0xff, RZ, 0xc0, !PT ;  /* 0x000000ff0a117812 */ /* 0x000fe200078ec0ff */
[----:B------:R-:W-:Y:S01]  /*0aa0*/  BSSY.RECONVERGENT B1, `(.L_x_23) ;  /* 0x0000049000017945 */ /* 0x000fe20003800200 */
[----:B------:R-:W-:Y:S02]  /*0ab0*/  IADD3 R6, P0, PT, R2, UR8, RZ ;  /* 0x0000000802067c10 */ /* 0x000fe4000ff1e0ff */
[----:B------:R-:W-:Y:S02]  /*0ac0*/  LOP3.LUT R14, R15, 0xff, RZ, 0xc0, !PT ;  /* 0x000000ff0f0e7812 */ /* 0x000fe400078ec0ff */
[----:B------:R-:W-:Y:S02]  /*0ad0*/  IADD3.X R7, PT, PT, R3, UR9, RZ, P0, !PT ;  /* 0x0000000903077c10 */ /* 0x000fe400087fe4ff */
[----:B------:R-:W-:-:S02]  /*0ae0*/  ISETP.NE.AND P0, PT, R14, R17, PT ;  /* 0x000000110e00720c */ /* 0x000fc40003f05270 */
[C---:B------:R-:W-:Y:S01]  /*0af0*/  IADD3 R12, P1, PT, R2.reuse, UR10, RZ ;  /* 0x0000000a020c7c10 */ /* 0x040fe2000ff3e0ff */
[----:B------:R-:W-:Y:S01]  /*0b00*/  @!PT LDS RZ, [RZ] ;  /* 0x00000000fffff984 */ /* 0x000fe20000000800 */
[----:B------:R-:W-:Y:S01]  /*0b10*/  @!PT LDS RZ, [RZ] ;  /* 0x00000000fffff984 */ /* 0x000fe20000000800 */
[----:B------:R-:W-:Y:S01]  /*0b20*/  @!PT LDS RZ, [RZ] ;  /* 0x00000000fffff984 */ /* 0x000fe20000000800 */
[----:B------:R1:W-:Y:S01]  /*0b30*/  LDGSTS.E [R8], desc[UR12][R6.64] ;  /* 0x0000000006087fae */ /* 0x0003e2000b9a100c */
[----:B------:R-:W-:Y:S02]  /*0b40*/  IADD3 R2, P2, PT, R2, UR14, RZ ;  /* 0x0000000e02027c10 */ /* 0x000fe4000ff5e0ff */
[C---:B------:R-:W-:Y:S02]  /*0b50*/  IADD3.X R13, PT, PT, R3.reuse, UR11, RZ, P1, !PT ;  /* 0x0000000b030d7c10 */ /* 0x040fe40008ffe4ff */
[----:B------:R-:W-:-:S03]  /*0b60*/  IADD3.X R3, PT, PT, R3, UR15, RZ, P2, !PT ;  /* 0x0000000f03037c10 */ /* 0x000fc600097fe4ff */
[----:B------:R1:W-:Y:S04]  /*0b70*/  LDGSTS.E [R4], desc[UR12][R12.64] ;  /* 0x000000000c047fae */ /* 0x0003e8000b9a100c */
[----:B------:R1:W-:Y:S04]  /*0b80*/  LDGSTS.E [R9], desc[UR12][R2.64] ;  /* 0x0000000002097fae */ /* 0x0003e8000b9a100c */
[----:B------:R-:W0:Y:S01]  /*0b90*/  LDGDEPBAR ;  /* 0x00000000000079af */ /* 0x000e220000000000 */
[----:B------:R-:W-:Y:S05]  /*0ba0*/  @!P0 BRA `(.L_x_24) ;  /* 0x0000000000e08947 */ /* 0x000fea0003800000 */
[----:B-1----:R-:W-:Y:S01]  /*0bb0*/  IMAD.MOV R6, RZ, RZ, -R10 ;  /* 0x000000ffff067224 */ /* 0x002fe200078e0a0a */
        /* <DEDUP_REMOVED lines=17> */
.L_x_29:
[----:B------:R-:W-:-:S04]  /*0cd0*/  DEPBAR.LE SB0, 0x0 ;  /* 0x000080000000791a */ /* 0x000fc80000000000 */
[----:B------:R-:W-:Y:S05]  /*0ce0*/  BRA `(.L_x_31) ;  /* 0x0000000000887947 */ /* 0x000fea0003800000 */
.L_x_28:
        /* <DEDUP_REMOVED lines=8> */
.L_x_32:
[----:B------:R-:W-:-:S04]  /*0d70*/  DEPBAR.LE SB0, 0x2 ;  /* 0x000080800000791a */ /* 0x000fc80000000000 */
[----:B------:R-:W-:Y:S05]  /*0d80*/  BRA `(.L_x_31) ;  /* 0x0000000000607947 */ /* 0x000fea0003800000 */
.L_x_27:
        /* <DEDUP_REMOVED lines=10> */
.L_x_34:
[----:B------:R-:W-:-:S04]  /*0e30*/  DEPBAR.LE SB0, 0x4 ;  /* 0x000081000000791a */ /* 0x000fc80000000000 */
[----:B------:R-:W-:Y:S05]  /*0e40*/  BRA `(.L_x_31) ;  /* 0x0000000000307947 */ /* 0x000fea0003800000 */
.L_x_33:
[----:B------:R-:W-:-:S13]  /*0e50*/  ISETP.NE.AND P0, PT, R11, 0x6, PT ;  /* 0x000000060b00780c */ /* 0x000fda0003f05270 */
[----:B------:R-:W-:Y:S05]  /*0e60*/  @!P0 BREAK.RELIABLE B3 ;  /* 0x0000000000038942 */ /* 0x000fea0003800100 */
[----:B------:R-:W-:Y:S05]  /*0e70*/  @!P0 BRA `(.L_x_35) ;  /* 0x0000000000208947 */ /* 0x000fea0003800000 */
[----:B------:R-:W-:-:S13]  /*0e80*/  ISETP.NE.AND P0, PT, R11, 0x7, PT ;  /* 0x000000070b00780c */ /* 0x000fda0003f05270 */
[----:B------:R-:W-:Y:S05]  /*0e90*/  @!P0 BREAK.RELIABLE B3 ;  /* 0x0000000000038942 */ /* 0x000fea0003800100 */
[----:B------:R-:W-:Y:S05]  /*0ea0*/  @!P0 BRA `(.L_x_36) ;  /* 0x00000000000c8947 */ /* 0x000fea0003800000 */
.L_x_30:
[----:B------:R-:W-:Y:S05]  /*0eb0*/  BSYNC.RELIABLE B3 ;  /* 0x0000000000037941 */ /* 0x000fea0003800100 */
.L_x_26:
[----:B------:R-:W-:-:S04]  /*0ec0*/  DEPBAR.LE SB0, 0x8 ;  /* 0x000082000000791a */ /* 0x000fc80000000000 */
[----:B------:R-:W-:Y:S05]  /*0ed0*/  BRA `(.L_x_31) ;  /* 0x00000000000c7947 */ /* 0x000fea0003800000 */
.L_x_36:
[----:B------:R-:W-:-:S04]  /*0ee0*/  DEPBAR.LE SB0, 0x7 ;  /* 0x000081c00000791a */ /* 0x000fc80000000000 */
[----:B------:R-:W-:Y:S05]  /*0ef0*/  BRA `(.L_x_31) ;  /* 0x0000000000047947 */ /* 0x000fea0003800000 */
.L_x_35:
[----:B------:R-:W-:-:S04]  /*0f00*/  DEPBAR.LE SB0, 0x6 ;  /* 0x000081800000791a */ /* 0x000fc80000000000 */
.L_x_31:
[----:B------:R-:W-:Y:S05]  /*0f10*/  BSYNC.RECONVERGENT B2 ;  /* 0x0000000000027941 */ /* 0x000fea0003800200 */
.L_x_25:
[----:B------:R-:W-:-:S07]  /*0f20*/  VIADD R10, R10, 0x1 ;  /* 0x000000010a0a7836 */ /* 0x000fce0000000000 */
.L_x_24:
[----:B------:R-:W-:Y:S05]  /*0f30*/  BSYNC.RECONVERGENT B1 ;  /* 0x0000000000017941 */ /* 0x000fea0003800200 */
.L_x_23:
[----:B-1----:R-:W-:Y:S01]  /*0f40*/  LDS R6, [R8] ;  /* 0x0000000008067984 */ /* 0x002fe20000000800 */
        /* <DEDUP_REMOVED lines=11> */
.L_x_22:
[----:B------:R-:W-:Y:S05]  /*1000*/  BSYNC.RECONVERGENT B0 ;  /* 0x0000000000007941 */ /* 0x000fea0003800200 */
.L_x_21:
[----:B------:R-:W-:Y:S05]  /*1010*/  WARPSYNC.ALL ;  /* 0x0000000000007948 */ /* 0x000fea0003800000 */
[----:B------:R-:W2:Y:S01]  /*1020*/  LDC R6, c[0x0][0x3b0] ;  /* 0x0000ec00ff067b82 */ /* 0x000ea20000000800 */
[----:B------:R-:W3:Y:S02]  /*1030*/  LDCU.64 UR6, c[0x0][0x3a8] ;  /* 0x00007500ff0677ac */ /* 0x000ee40008000a00 */
[----:B---3--:R-:W-:Y:S02]  /*1040*/  ISETP.GE.U32.AND P0, PT, R5, UR6, PT ;  /* 0x0000000605007c0c */ /* 0x008fe4000bf06070 */
[----:B--2---:R-:W-:-:S04]  /*1050*/  ISETP.GE.AND P1, PT, R6, 0x1, PT ;  /* 0x000000010600780c */ /* 0x004fc80003f26270 */
[----:B------:R-:W-:-:S13]  /*1060*/  ISETP.GE.U32.OR.EX P0, PT, R0, UR7, !P1, P0 ;  /* 0x0000000700007c0c */ /* 0x000fda000cf06500 */
[----:B------:R-:W-:Y:S05]  /*1070*/  @P0 EXIT ;  /* 0x000000000000094d */ /* 0x000fea0003800000 */
[C---:B------:R-:W-:Y:S02]  /*1080*/  LOP3.LUT R10, R6.reuse, 0x7ffffffc, RZ, 0xc0, !PT ;  /* 0x7ffffffc060a7812 */ /* 0x040fe400078ec0ff */
[----:B------:R-:W-:-:S03]  /*1090*/  LOP3.LUT R6, R6, 0x3, RZ, 0xc0, !PT ;  /* 0x0000000306067812 */ /* 0x000fc600078ec0ff */
[----:B-1----:R-:W-:-:S07]  /*10a0*/  IMAD.MOV R7, RZ, RZ, -R10 ;  /* 0x000000ffff077224 */ /* 0x002fce00078e0a0a */
.L_x_44:
[----:B------:R-:W1:Y:S01]  /*10b0*/  LDCU.64 UR6, c[0x0][0x398] ;  /* 0x00007300ff0677ac */ /* 0x000e620008000a00 */
[----:B------:R-:W2:Y:S01]  /*10c0*/  LDCU UR5, c[0x0][0x3b0] ;  /* 0x00007600ff0577ac */ /* 0x000ea20008000800 */
[----:B-1----:R-:W-:-:S04]  /*10d0*/  LEA R2, P0, R5, UR6, 0x2 ;  /* 0x0000000605027c11 */ /* 0x002fc8000f8010ff */
[----:B------:R-:W-:-:S05]  /*10e0*/  LEA.HI.X R3, R5, UR7, R0, 0x2, P0 ;  /* 0x0000000705037c11 */ /* 0x000fca00080f1400 */
[----:B------:R1:W5:Y:S01]  /*10f0*/  LDG.E R9, desc[UR12][R2.64] ;  /* 0x0000000c02097981 */ /* 0x000362000c1e1900 */
[----:B--2---:R-:W-:-:S09]  /*1100*/  UISETP.GE.U32.AND UP0, UPT, UR5, 0x4, UPT ;  /* 0x000000040500788c */ /* 0x004fd2000bf06070 */
[----:B-1----:R-:W-:Y:S05]  /*1110*/  BRA.U !UP0, `(.L_x_38) ;  /* 0x0000000108c87547 */ /* 0x002fea000b800000 */
[----:B------:R-:W-:-:S05]  /*1120*/  IMAD.MOV R4, RZ, RZ, -R10 ;  /* 0x000000ffff047224 */ /* 0x000fca00078e0a0a */
[----:B------:R-:W-:Y:S01]  /*1130*/  ISETP.GE.AND P0, PT, R4, RZ, PT ;  /* 0x000000ff0400720c */ /* 0x000fe20003f06270 */
[----:B------:R-:W-:-:S12]  /*1140*/  IMAD.MOV.U32 R4, RZ, RZ, R7 ;  /* 0x000000ffff047224 */ /* 0x000fd800078e0007 */
[----:B------:R-:W-:Y:S05]  /*1150*/  @P0 BRA `(.L_x_39) ;  /* 0x00000000009c0947 */ /* 0x000fea0003800000 */
[----:B------:R-:W-:Y:S01]  /*1160*/  IMAD.MOV R8, RZ, RZ, -R4 ;  /* 0x000000ffff087224 */ /* 0x000fe200078e0a04 */
[----:B------:R-:W-:-:S04]  /*1170*/  PLOP3.LUT P0, PT, PT, PT, PT, 0x80, 0x8 ;  /* 0x000000000008781c */ /* 0x000fc80003f0f070 */
[----:B------:R-:W-:-:S13]  /*1180*/  ISETP.GT.AND P1, PT, R8, 0xc, PT ;  /* 0x0000000c0800780c */ /* 0x000fda0003f24270 */
[----:B------:R-:W-:Y:S05]  /*1190*/  @!P1 BRA `(.L_x_40) ;  /* 0x0000000000509947 */ /* 0x000fea0003800000 */
[----:B------:R-:W-:-:S13]  /*11a0*/  PLOP3.LUT P0, PT, PT, PT, PT, 0x8, 0x80 ;  /* 0x000000000080781c */ /* 0x000fda0003f0e170 */
.L_x_41:
[----:B-----5:R-:W-:Y:S01]  /*11b0*/  FADD R8, R9, R9 ;  /* 0x0000000909087221 */ /* 0x020fe20000000000 */
[----:B------:R-:W-:-:S03]  /*11c0*/  VIADD R4, R4, 0x10 ;  /* 0x0000001004047836 */ /* 0x000fc60000000000 */
[----:B------:R-:W-:Y:S02]  /*11d0*/  FFMA R8, R9, 2, R8 ;  /* 0x4000000009087823 */ /* 0x000fe40000000008 */
[----:B------:R-:W-:Y:S02]  /*11e0*/  ISETP.GE.AND P1, PT, R4, -0xc, PT ;  /* 0xfffffff40400780c */ /* 0x000fe40003f26270 */
[----:B------:R-:W-:-:S04]  /*11f0*/  FADD R9, R8, R8 ;  /* 0x0000000808097221 */ /* 0x000fc80000000000 */
[----:B------:R-:W-:-:S04]  /*1200*/  FFMA R9, R8, 2, R9 ;  /* 0x4000000008097823 */ /* 0x000fc80000000009 */
        /* <DEDUP_REMOVED lines=11> */
[----:B------:R-:W-:Y:S01]  /*12c0*/  FFMA R9, R8, 2, R9 ;  /* 0x4000000008097823 */ /* 0x000fe20000000009 */
[----:B------:R-:W-:Y:S06]  /*12d0*/  @!P1 BRA `(.L_x_41) ;  /* 0xfffffffc00b49947 */ /* 0x000fec000383ffff */
.L_x_40:
[----:B------:R-:W-:-:S05]  /*12e0*/  IMAD.MOV R8, RZ, RZ, -R4 ;  /* 0x000000ffff087224 */ /* 0x000fca00078e0a04 */
[----:B------:R-:W-:-:S13]  /*12f0*/  ISETP.GT.AND P1, PT, R8, 0x4, PT ;  /* 0x000000040800780c */ /* 0x000fda0003f24270 */
[----:B------:R-:W-:Y:S05]  /*1300*/  @!P1 BRA `(.L_x_42) ;  /* 0x0000000000289947 */ /* 0x000fea0003800000 */
[C---:B-----5:R-:W-:Y:S01]  /*1310*/  FADD R8, R9.reuse, R9 ;  /* 0x0000000909087221 */ /* 0x060fe20000000000 */
[----:B------:R-:W-:Y:S01]  /*1320*/  PLOP3.LUT P0, PT, PT, PT, PT, 0x8, 0x80 ;  /* 0x000000000080781c */ /* 0x000fe20003f0e170 */
[----:B------:R-:W-:Y:S02]  /*1330*/  VIADD R4, R4, 0x8 ;  /* 0x0000000804047836 */ /* 0x000fe40000000000 */
[----:B------:R-:W-:-:S04]  /*1340*/  FFMA R8, R9, 2, R8 ;  /* 0x4000000009087823 */ /* 0x000fc80000000008 */
[----:B------:R-:W-:-:S04]  /*1350*/  FADD R9, R8, R8 ;  /* 0x0000000808097221 */ /* 0x000fc80000000000 */
[----:B------:R-:W-:-:S04]  /*1360*/  FFMA R9, R8, 2, R9 ;  /* 0x4000000008097823 */ /* 0x000fc80000000009 */
[----:B------:R-:W-:-:S04]  /*1370*/  FADD R8, R9, R9 ;  /* 0x0000000909087221 */ /* 0x000fc80000000000 */
[----:B------:R-:W-:-:S04]  /*1380*/  FFMA R8, R9, 2, R8 ;  /* 0x4000000009087823 */ /* 0x000fc80000000008 */
[----:B------:R-:W-:-:S04]  /*1390*/  FADD R9, R8, R8 ;  /* 0x0000000808097221 */ /* 0x000fc80000000000 */
[----:B------:R-:W-:-:S07]  /*13a0*/  FFMA R9, R8, 2, R9 ;  /* 0x4000000008097823 */ /* 0x000fce0000000009 */
.L_x_42:
[----:B------:R-:W-:-:S13]  /*13b0*/  ISETP.NE.OR P0, PT, R4, RZ, P0 ;  /* 0x000000ff0400720c */ /* 0x000fda0000705670 */
[----:B------:R-:W-:Y:S05]  /*13c0*/  @!P0 BRA `(.L_x_38) ;  /* 0x00000000001c8947 */ /* 0x000fea0003800000 */
.L_x_39:
[----:B------:R-:W-:Y:S02]  /*13d0*/  VIADD R4, R4, 0x4 ;  /* 0x0000000404047836 */ /* 0x000fe40000000000 */
[----:B-----5:R-:W-:-:S03]  /*13e0*/  FADD R8, R9, R9 ;  /* 0x0000000909087221 */ /* 0x020fc60000000000 */
[----:B------:R-:W-:Y:S01]  /*13f0*/  ISETP.NE.AND P0, PT, R4, RZ, PT ;  /* 0x000000ff0400720c */ /* 0x000fe20003f05270 */
[----:B------:R-:W-:-:S04]  /*1400*/  FFMA R8, R9, 2, R8 ;  /* 0x4000000009087823 */ /* 0x000fc80000000008 */
[----:B------:R-:W-:-:S04]  /*1410*/  FADD R9, R8, R8 ;  /* 0x0000000808097221 */ /* 0x000fc80000000000 */
[----:B------:R-:W-:-:S04]  /*1420*/  FFMA R9, R8, 2, R9 ;  /* 0x4000000008097823 */ /* 0x000fc80000000009 */
[----:B------:R-:W-:Y:S05]  /*1430*/  @P0 BRA `(.L_x_39) ;  /* 0xfffffffc00e40947 */ /* 0x000fea000383ffff */
.L_x_38:
[----:B------:R-:W-:-:S13]  /*1440*/  ISETP.NE.AND P0, PT, R6, RZ, PT ;  /* 0x000000ff0600720c */ /* 0x000fda0003f05270 */
[----:B------:R-:W-:Y:S05]  /*1450*/  @!P0 BRA `(.L_x_43) ;  /* 0x0000000000188947 */ /* 0x000fea0003800000 */
[----:B------:R-:W-:Y:S01]  /*1460*/  ISETP.NE.AND P0, PT, R6, 0x1, PT ;  /* 0x000000010600780c */ /* 0x000fe20003f05270 */
[----:B-----5:R-:W-:-:S03]  /*1470*/  FADD R9, R9, R9 ;  /* 0x0000000909097221 */ /* 0x020fc60000000000 */
[----:B------:R-:W-:-:S09]  /*1480*/  ISETP.NE.AND P1, PT, R6, 0x2, P0 ;  /* 0x000000020600780c */ /* 0x000fd20000725270 */
[----:B------:R-:W-:-:S04]  /*1490*/  @P0 FADD R4, R9, R9 ;  /* 0x0000000909040221 */ /* 0x000fc80000000000 */
[----:B------:R-:W-:-:S04]  /*14a0*/  @P1 FADD R4, R4, R4 ;  /* 0x0000000404041221 */ /* 0x000fc80000000000 */
[----:B------:R-:W-:-:S07]  /*14b0*/  @P0 IMAD.MOV.U32 R9, RZ, RZ, R4 ;  /* 0x000000ffff090224 */ /* 0x000fce00078e0004 */
.L_x_43:
[----:B------:R-:W1:Y:S01]  /*14c0*/  LDCU.64 UR6, c[0x0][0x3a8] ;  /* 0x00007500ff0677ac */ /* 0x000e620008000a00 */
[----:B------:R-:W-:Y:S01]  /*14d0*/  IADD3 R5, P0, PT, R5, UR4, RZ ;  /* 0x0000000405057c10 */ /* 0x000fe2000ff1e0ff */
[----:B-----5:R2:W-:Y:S04]  /*14e0*/  STG.E desc[UR12][R2.64], R9 ;  /* 0x0000000902007986 */ /* 0x0205e8000c10190c */
[----:B------:R-:W-:Y:S01]  /*14f0*/  IMAD.X R0, RZ, RZ, R0, P0 ;  /* 0x000000ffff007224 */ /* 0x000fe200000e0600 */
[----:B-1----:R-:W-:-:S04]  /*1500*/  ISETP.GE.U32.AND P0, PT, R5, UR6, PT ;  /* 0x0000000605007c0c */ /* 0x002fc8000bf06070 */
[----:B------:R-:W-:-:S13]  /*1510*/  ISETP.GE.U32.AND.EX P0, PT, R0, UR7, PT, P0 ;  /* 0x0000000700007c0c */ /* 0x000fda000bf06100 */
[----:B--2---:R-:W-:Y:S05]  /*1520*/  @!P0 BRA `(.L_x_44) ;  /* 0xfffffff800e08947 */ /* 0x004fea000383ffff */
[----:B------:R-:W-:Y:S05]  /*1530*/  EXIT ;  /* 0x000000000000794d */ /* 0x000fea0003800000 */
.L_x_45:
[----:B------:R-:W-:-:S00]  /*1540*/  BRA `(.L_x_45) ;  /* 0xfffffffc00fc7947 */ /* 0x000fc0000383ffff */
[----:B------:R-:W-:-:S00]  /*1550*/  NOP ;  /* 0x0000000000007918 */ /* 0x000fc00000000000 */
        /* <DEDUP_REMOVED lines=10> */
.L_x_210:


//--------------------- .text._Z30fused_kernel_tb_smbind_barrierPfS_S_S_mmiiPi --------------------------
	.section	.text._Z30fused_kernel_tb_smbind_barrierPfS_S_S_mmiiPi,"ax",@progbits
	.align	128
        .global         _Z30fused_kernel_tb_smbind_barrierPfS_S_S_mmiiPi
        .type           _Z30fused_kernel_tb_smbind_barrierPfS_S_S_mmiiPi,@function
        .size           _Z30fused_kernel_tb_smbind_barrierPfS_S_S_mmiiPi,(.L_x_211 - _Z30fused_kernel_tb_smbind_barrierPfS_S_S_mmiiPi)
        .other          _Z30fused_kernel_tb_smbind_barrierPfS_S_S_mmiiPi,@"STO_CUDA_ENTRY STV_DEFAULT"
_Z30fused_kernel_tb_smbind_barrierPfS_S_S_mmiiPi:
.text._Z30fused_kernel_tb_smbind_barrierPfS_S_S_mmiiPi:
[----:B------:R-:W-:Y:S01]  /*0000*/  LDC R1, c[0x0][0x37c] ;  /* 0x0000df00ff017b82 */ /* 0x000fe20000000800 */
[----:B------:R-:W0:Y:S01]  /*0010*/  S2R R11, SR_TID.X ;  /* 0x00000000000b7919 */ /* 0x000e220000002100 */
[----:B------:R-:W1:Y:S01]  /*0020*/  LDCU.64 UR6, c[0x0][0x358] ;  /* 0x00006b00ff0677ac */ /* 0x000e620008000a00 */
[----:B------:R-:W-:Y:S01]  /*0030*/  BSSY.RECONVERGENT B0, `(.L_x_46) ;  /* 0x000001a000007945 */ /* 0x000fe20003800200 */
[----:B0-----:R-:W-:-:S13]  /*0040*/  ISETP.NE.AND P0, PT, R11, RZ, PT ;  /* 0x000000ff0b00720c */ /* 0x001fda0003f05270 */
[----:B-1----:R-:W-:Y:S05]  /*0050*/  @P0 BRA `(.L_x_47) ;  /* 0x00000000005c0947 */ /* 0x002fea0003800000 */
[----:B------:R-:W0:Y:S01]  /*0060*/  S2R R7, SR_VIRTUALSMID ;  /* 0x0000000000077919 */ /* 0x000e220000004300 */
[----:B------:R-:W1:Y:S01]  /*0070*/  LDC R8, c[0x0][0x2d0] ;  /* 0x0000b400ff087b82 */ /* 0x000e620000000800 */
[----:B------:R-:W-:-:S07]  /*0080*/  HFMA2 R13, -RZ, RZ, 0, 5.9604644775390625e-08 ;  /* 0x00000001ff0d7431 */ /* 0x000fce00000001ff */
[----:B------:R-:W2:Y:S01]  /*0090*/  LDC.64 R2, c[0x0][0x3b8] ;  /* 0x0000ee00ff027b82 */ /* 0x000ea20000000a00 */
[----:B0-----:R-:W-:-:S04]  /*00a0*/  LEA.HI R0, R7, R7, RZ, 0x1 ;  /* 0x0000000707007211 */ /* 0x001fc800078f08ff */
[----:B------:R-:W-:-:S05]  /*00b0*/  LOP3.LUT R0, R0, 0xfffffffe, RZ, 0xc0, !PT ;  /* 0xfffffffe00007812 */ /* 0x000fca00078ec0ff */
[----:B------:R-:W-:-:S04]  /*00c0*/  IMAD.IADD R7, R7, 0x1, -R0 ;  /* 0x0000000107077824 */ /* 0x000fc800078e0a00 */
[----:B-1----:R-:W-:-:S04]  /*00d0*/  IMAD.IADD R5, R7, 0x1, R8 ;  /* 0x0000000107057824 */ /* 0x002fc800078e0208 */
[----:B--2---:R-:W-:-:S05]  /*00e0*/  IMAD.WIDE R4, R5, 0x4, R2 ;  /* 0x0000000405047825 */ /* 0x004fca00078e0202 */
[----:B------:R-:W2:Y:S01]  /*00f0*/  ATOMG.E.ADD.STRONG.GPU PT, R6, desc[UR6][R4.64], R13 ;  /* 0x8000000d040679a8 */ /* 0x000ea200081ef106 */
[----:B------:R-:W0:Y:S01]  /*0100*/  LDCU UR4, c[0x0][0x370] ;  /* 0x00006e00ff0477ac */ /* 0x000e220008000800 */
[----:B------:R-:W-:Y:S01]  /*0110*/  MOV R0, 0x400 ;  /* 0x0000040000007802 */ /* 0x000fe20000000f00 */
[----:B------:R-:W1:Y:S01]  /*0120*/  S2R R9, SR_CgaCtaId ;  /* 0x0000000000097919 */ /* 0x000e620000008800 */
[----:B0-----:R-:W-:Y:S02]  /*0130*/  USHF.R.U32.HI UR4, URZ, 0x1, UR4 ;  /* 0x00000001ff047899 */ /* 0x001fe40008011604 */
[----:B-1----:R-:W-:-:S05]  /*0140*/  LEA R0, R9, R0, 0x18 ;  /* 0x0000000009007211 */ /* 0x002fca00078ec0ff */
[----:B--2---:R0:W-:Y:S01]  /*0150*/  STS.64 [R0], R6 ;  /* 0x0000000600007388 */ /* 0x0041e20000000a00 */
[----:B------:R-:W-:-:S13]  /*0160*/  ISETP.GE.U32.AND P0, PT, R6, UR4, PT ;  /* 0x0000000406007c0c */ /* 0x000fda000bf06070 */
[----:B0-----:R-:W-:Y:S05]  /*0170*/  @!P0 BRA `(.L_x_47) ;  /* 0x0000000000148947 */ /* 0x001fea0003800000 */
[----:B------:R-:W-:-:S05]  /*0180*/  LOP3.LUT R7, R7, 0x1, RZ, 0xc, !PT ;  /* 0x0000000107077812 */ /* 0x000fca00078e0cff */
[----:B------:R-:W-:-:S04]  /*0190*/  IMAD.IADD R5, R7, 0x1, R8 ;  /* 0x0000000107057824 */ /* 0x000fc800078e0208 */
[----:B------:R-:W-:-:S05]  /*01a0*/  IMAD.WIDE R2, R5, 0x4, R2 ;  /* 0x0000000405027825 */ /* 0x000fca00078e0202 */
[----:B------:R-:W2:Y:S04]  /*01b0*/  ATOMG.E.ADD.STRONG.GPU PT, R6, desc[UR6][R2.64], R13 ;  /* 0x8000000d020679a8 */ /* 0x000ea800081ef106 */
[----:B--2---:R0:W-:Y:S02]  /*01c0*/  STS.64 [R0], R6 ;  /* 0x0000000600007388 */ /* 0x0041e40000000a00 */
.L_x_47:
[----:B------:R-:W-:Y:S05]  /*01d0*/  BSYNC.RECONVERGENT B0 ;  /* 0x0000000000007941 */ /* 0x000fea0003800200 */
.L_x_46:
[----:B------:R-:W1:Y:S08]  /*01e0*/  S2UR UR5, SR_CgaCtaId ;  /* 0x00000000000579c3 */ /* 0x000e700000008800 */
[----:B------:R-:W-:Y:S01]  /*01f0*/  BAR.SYNC.DEFER_BLOCKING 0x0 ;  /* 0x0000000000007b1d */ /* 0x000fe20000010000 */
[----:B0-----:R-:W-:-:S05]  /*0200*/  IMAD.MOV.U32 R0, RZ, RZ, RZ ;  /* 0x000000ffff007224 */ /* 0x001fca00078e00ff */
[----:B------:R-:W-:Y:S02]  /*0210*/  UMOV UR4, 0x400 ;  /* 0x0000040000047882 */ /* 0x000fe40000000000 */
[----:B-1----:R-:W-:-:S09]  /*0220*/  ULEA UR4, UR5, UR4, 0x18 ;  /* 0x0000000405047291 */ /* 0x002fd2000f8ec0ff */
[----:B------:R-:W0:Y:S02]  /*0230*/  LDS.64 R2, [UR4] ;  /* 0x00000004ff027984 */ /* 0x000e240008000a00 */
[----:B------:R-:W1:Y:S01]  /*0240*/  LDCU UR4, c[0x0][0x360] ;  /* 0x00006c00ff0477ac */ /* 0x000e620008000800 */
[----:B0-----:R-:W-:Y:S01]  /*0250*/  LOP3.LUT R3, R3, 0x1, RZ, 0xc0, !PT ;  /* 0x0000000103037812 */ /* 0x001fe200078ec0ff */
[----:B-1----:R-:W-:-:S03]  /*0260*/  IMAD R5, R2, UR4, R11 ;  /* 0x0000000402057c24 */ /* 0x002fc6000f8e020b */
[----:B------:R-:W-:-:S13]  /*0270*/  ISETP.NE.U32.AND P0, PT, R3, 0x1, PT ;  /* 0x000000010300780c */ /* 0x000fda0003f05070 */
[----:B------:R-:W-:Y:S05]  /*0280*/  @P0 BRA `(.L_x_48) ;  /* 0x0000000400600947 */ /* 0x000fea0003800000 */
[----:B------:R-:W0:Y:S02]  /*0290*/  LDCU.64 UR8, c[0x0][0x3a8] ;  /* 0x00007500ff0877ac */ /* 0x000e240008000a00 */
[----:B0-----:R-:W-:-:S04]  /*02a0*/  ISETP.GE.U32.AND P0, PT, R5, UR8, PT ;  /* 0x0000000805007c0c */ /* 0x001fc8000bf06070 */
[----:B------:R-:W-:-:S13]  /*02b0*/  ISETP.GE.U32.AND.EX P0, PT, R0, UR9, PT, P0 ;  /* 0x0000000900007c0c */ /* 0x000fda000bf06100 */
[----:B------:R-:W-:Y:S05]  /*02c0*/  @P0 EXIT ;  /* 0x000000000000094d */ /* 0x000fea0003800000 */
[----:B------:R-:W0:Y:S01]  /*02d0*/  LDC R6, c[0x0][0x3b0] ;  /* 0x0000ec00ff067b82 */ /* 0x000e220000000800 */
[----:B------:R-:W1:Y:S02]  /*02e0*/  LDCU UR5, c[0x0][0x370] ;  /* 0x00006e00ff0577ac */ /* 0x000e640008000800 */
[----:B-1----:R-:W-:-:S04]  /*02f0*/  UIMAD UR4, UR4, UR5, URZ ;  /* 0x00000005040472a4 */ /* 0x002fc8000f8e02ff */
[----:B------:R-:W-:Y:S01]  /*0300*/  USHF.R.U32.HI UR4, URZ, 0x1, UR4 ;  /* 0x00000001ff047899 */ /* 0x000fe20008011604 */
[C---:B0-----:R-:W-:Y:S02]  /*0310*/  LOP3.LUT R10, R6.reuse, 0x7ffffffc, RZ, 0xc0, !PT ;  /* 0x7ffffffc060a7812 */ /* 0x041fe400078ec0ff */
[----:B------:R-:W-:Y:S02]  /*0320*/  LOP3.LUT R6, R6, 0x3, RZ, 0xc0, !PT ;  /* 0x0000000306067812 */ /* 0x000fe400078ec0ff */
[----:B------:R-:W-:-:S07]  /*0330*/  IADD3 R7, PT, PT, -R10, RZ, RZ ;  /* 0x000000ff0a077210 */ /* 0x000fce0007ffe1ff */
.L_x_56:
[----:B0-----:R-:W0:Y:S02]  /*0340*/  LDCU UR5, c[0x0][0x3b0] ;  /* 0x00007600ff0577ac */ /* 0x001e240008000800 */
[----:B0-----:R-:W-:-:S09]  /*0350*/  UISETP.GE.AND UP0, UPT, UR5, 0x1, UPT ;  /* 0x000000010500788c */ /* 0x001fd2000bf06270 */
[----:B------:R-:W-:Y:S05]  /*0360*/  BRA.U !UP0, `(.L_x_49) ;  /* 0x0000000508047547 */ /* 0x000fea000b800000 */
[----:B------:R-:W0:Y:S02]  /*0370*/  LDCU.64 UR8, c[0x0][0x398] ;  /* 0x00007300ff0877ac */ /* 0x000e240008000a00 */
[----:B0-----:R-:W-:-:S04]  /*0380*/  LEA R2, P0, R5, UR8, 0x2 ;  /* 0x0000000805027c11 */ /* 0x001fc8000f8010ff */
[----:B------:R-:W-:-:S05]  /*0390*/  LEA.HI.X R3, R5, UR9, R0, 0x2, P0 ;  /* 0x0000000905037c11 */ /* 0x000fca00080f1400 */
[----:B------:R0:W5:Y:S01]  /*03a0*/  LDG.E R9, desc[UR6][R2.64] ;  /* 0x0000000602097981 */ /* 0x000162000c1e1900 */
[----:B------:R-:W-:-:S09]  /*03b0*/  UISETP.GE.U32.AND UP0, UPT, UR5, 0x4, UPT ;  /* 0x000000040500788c */ /* 0x000fd2000bf06070 */
[----:B0-----:R-:W-:Y:S05]  /*03c0*/  BRA.U !UP0, `(.L_x_50) ;  /* 0x0000000108c87547 */ /* 0x001fea000b800000 */
[----:B------:R-:W-:-:S05]  /*03d0*/  IMAD.MOV R4, RZ, RZ, -R10 ;  /* 0x000000ffff047224 */ /* 0x000fca00078e0a0a */
[----:B------:R-:W-:Y:S01]  /*03e0*/  ISETP.GE.AND P0, PT, R4, RZ, PT ;  /* 0x000000ff0400720c */ /* 0x000fe20003f06270 */
[----:B------:R-:W-:-:S12]  /*03f0*/  IMAD.MOV.U32 R4, RZ, RZ, R7 ;  /* 0x000000ffff047224 */ /* 0x000fd800078e0007 */
[----:B------:R-:W-:Y:S05]  /*0400*/  @P0 BRA `(.L_x_51) ;  /* 0x00000000009c0947 */ /* 0x000fea0003800000 */
[----:B------:R-:W-:Y:S02]  /*0410*/  IADD3 R8, PT, PT, -R4, RZ, RZ ;  /* 0x000000ff04087210 */ /* 0x000fe40007ffe1ff */
[----:B------:R-:W-:Y:S02]  /*0420*/  PLOP3.LUT P0, PT, PT, PT, PT, 0x80, 0x8 ;  /* 0x000000000008781c */ /* 0x000fe40003f0f070 */
[----:B------:R-:W-:-:S13]  /*0430*/  ISETP.GT.AND P1, PT, R8, 0xc, PT ;  /* 0x0000000c0800780c */ /* 0x000fda0003f24270 */
[----:B------:R-:W-:Y:S05]  /*0440*/  @!P1 BRA `(.L_x_52) ;  /* 0x0000000000509947 */ /* 0x000fea0003800000 */
[----:B------:R-:W-:-:S13]  /*0450*/  PLOP3.LUT P0, PT, PT, PT, PT, 0x8, 0x80 ;  /* 0x000000000080781c */ /* 0x000fda0003f0e170 */
.L_x_53:
        /* <DEDUP_REMOVED lines=19> */
.L_x_52:
[----:B------:R-:W-:-:S04]  /*0590*/  IADD3 R8, PT, PT, -R4, RZ, RZ ;  /* 0x000000ff04087210 */ /* 0x000fc80007ffe1ff */
        /* <DEDUP_REMOVED lines=12> */
.L_x_54:
[----:B------:R-:W-:-:S13]  /*0660*/  ISETP.NE.OR P0, PT, R4, RZ, P0 ;  /* 0x000000ff0400720c */ /* 0x000fda0000705670 */
[----:B------:R-:W-:Y:S05]  /*0670*/  @!P0 BRA `(.L_x_50) ;  /* 0x00000000001c8947 */ /* 0x000fea0003800000 */
.L_x_51:
[----:B------:R-:W-:Y:S01]  /*0680*/  IADD3 R4, PT, PT, R4, 0x4, RZ ;  /* 0x0000000404047810 */ /* 0x000fe20007ffe0ff */
[----:B-----5:R-:W-:-:S03]  /*0690*/  FADD R8, R9, R9 ;  /* 0x0000000909087221 */ /* 0x020fc60000000000 */
[----:B------:R-:W-:Y:S01]  /*06a0*/  ISETP.NE.AND P0, PT, R4, RZ, PT ;  /* 0x000000ff0400720c */ /* 0x000fe20003f05270 */
[----:B------:R-:W-:-:S04]  /*06b0*/  FFMA R8, R9, 2, R8 ;  /* 0x4000000009087823 */ /* 0x000fc80000000008 */
[----:B------:R-:W-:-:S04]  /*06c0*/  FADD R9, R8, R8 ;  /* 0x0000000808097221 */ /* 0x000fc80000000000 */
[----:B------:R-:W-:-:S04]  /*06d0*/  FFMA R9, R8, 2, R9 ;  /* 0x4000000008097823 */ /* 0x000fc80000000009 */
[----:B------:R-:W-:Y:S05]  /*06e0*/  @P0 BRA `(.L_x_51) ;  /* 0xfffffffc00e40947 */ /* 0x000fea000383ffff */
.L_x_50:
        /* <DEDUP_REMOVED lines=8> */
.L_x_55:
[----:B-----5:R0:W-:Y:S02]  /*0770*/  STG.E desc[UR6][R2.64], R9 ;  /* 0x0000000902007986 */ /* 0x0201e4000c101906 */
.L_x_49:
[----:B------:R-:W-:Y:S05]  /*0780*/  WARPSYNC.ALL ;  /* 0x0000000000007948 */ /* 0x000fea0003800000 */
[----:B------:R-:W1:Y:S01]  /*0790*/  LDCU.64 UR8, c[0x0][0x3a8] ;  /* 0x00007500ff0877ac */ /* 0x000e620008000a00 */
[----:B------:R-:W-:Y:S01]  /*07a0*/  BAR.SYNC.DEFER_BLOCKING 0x0 ;  /* 0x0000000000007b1d */ /* 0x000fe20000010000 */
[----:B------:R-:W-:-:S04]  /*07b0*/  IADD3 R5, P0, PT, R5, UR4, RZ ;  /* 0x0000000405057c10 */ /* 0x000fc8000ff1e0ff */
[----:B------:R-:W-:Y:S02]  /*07c0*/  IADD3.X R0, PT, PT, RZ, R0, RZ, P0, !PT ;  /* 0x00000000ff007210 */ /* 0x000fe400007fe4ff */
[----:B-1----:R-:W-:-:S04]  /*07d0*/  ISETP.GE.U32.AND P0, PT, R5, UR8, PT ;  /* 0x0000000805007c0c */ /* 0x002fc8000bf06070 */
[----:B------:R-:W-:-:S13]  /*07e0*/  ISETP.GE.U32.AND.EX P0, PT, R0, UR9, PT, P0 ;  /* 0x0000000900007c0c */ /* 0x000fda000bf06100 */
[----:B------:R-:W-:Y:S05]  /*07f0*/  @!P0 BRA `(.L_x_56) ;  /* 0xfffffff800d08947 */ /* 0x000fea000383ffff */
[----:B------:R-:W-:Y:S05]  /*0800*/  EXIT ;  /* 0x000000000000794d */ /* 0x000fea0003800000 */
.L_x_48:
[----:B------:R-:W0:Y:S02]  /*0810*/  LDCU.64 UR8, c[0x0][0x3a0] ;  /* 0x00007400ff0877ac */ /* 0x000e240008000a00 */
[----:B0-----:R-:W-:-:S04]  /*0820*/  ISETP.GE.U32.AND P0, PT, R5, UR8, PT ;  /* 0x0000000805007c0c */ /* 0x001fc8000bf06070 */
[----:B------:R-:W-:-:S13]  /*0830*/  ISETP.GE.U32.AND.EX P0, PT, R0, UR9, PT, P0 ;  /* 0x0000000900007c0c */ /* 0x000fda000bf06100 */
[----:B------:R-:W-:Y:S05]  /*0840*/  @P0 EXIT ;  /* 0x000000000000094d */ /* 0x000fea0003800000 */
[----:B------:R-:W0:Y:S01]  /*0850*/  LDCU UR5, c[0x0][0x370] ;  /* 0x00006e00ff0577ac */ /* 0x000e220008000800 */
[----:B------:R-:W1:Y:S01]  /*0860*/  LDCU.64 UR10, c[0x0][0x390] ;  /* 0x00007200ff0a77ac */ /* 0x000e620008000a00 */
[----:B------:R-:W2:Y:S01]  /*0870*/  LDCU.128 UR12, c[0x0][0x380] ;  /* 0x00007000ff0c77ac */ /* 0x000ea20008000c00 */
[----:B0-----:R-:W-:-:S04]  /*0880*/  UIMAD UR4, UR4, UR5, URZ ;  /* 0x00000005040472a4 */ /* 0x001fc8000f8e02ff */
[----:B-12---:R-:W-:-:S12]  /*0890*/  USHF.R.U32.HI UR4, URZ, 0x1, UR4 ;  /* 0x00000001ff047899 */ /* 0x006fd80008011604 */
.L_x_57:
[C---:B0-----:R-:W-:Y:S01]  /*08a0*/  IMAD.SHL.U32 R2, R5.reuse, 0x4, RZ ;  /* 0x0000000405027824 */ /* 0x041fe200078e00ff */
[----:B------:R-:W-:-:S04]  /*08b0*/  SHF.L.U64.HI R3, R5, 0x2, R0 ;  /* 0x0000000205037819 */ /* 0x000fc80000010200 */
[C---:B------:R-:W-:Y:S02]  /*08c0*/  IADD3 R8, P1, PT, R2.reuse, UR14, RZ ;  /* 0x0000000e02087c10 */ /* 0x040fe4000ff3e0ff */
[C---:B------:R-:W-:Y:S02]  /*08d0*/  IADD3 R6, P0, PT, R2.reuse, UR12, RZ ;  /* 0x0000000c02067c10 */ /* 0x040fe4000ff1e0ff */
[C---:B------:R-:W-:Y:S02]  /*08e0*/  IADD3.X R9, PT, PT, R3.reuse, UR15, RZ, P1, !PT ;  /* 0x0000000f03097c10 */ /* 0x040fe40008ffe4ff */
[----:B------:R-:W-:Y:S02]  /*08f0*/  IADD3 R2, P2, PT, R2, UR10, RZ ;  /* 0x0000000a02027c10 */ /* 0x000fe4000ff5e0ff */
[C---:B------:R-:W-:Y:S02]  /*0900*/  IADD3.X R7, PT, PT, R3.reuse, UR13, RZ, P0, !PT ;  /* 0x0000000d03077c10 */ /* 0x040fe400087fe4ff */
[----:B------:R-:W-:Y:S01]  /*0910*/  IADD3.X R3, PT, PT, R3, UR11, RZ, P2, !PT ;  /* 0x0000000b03037c10 */ /* 0x000fe200097fe4ff */
[----:B------:R-:W2:Y:S04]  /*0920*/  LDG.E R9, desc[UR6][R8.64] ;  /* 0x0000000608097981 */ /* 0x000ea8000c1e1900 */
[----:B------:R-:W2:Y:S04]  /*0930*/  LDG.E R6, desc[UR6][R6.64] ;  /* 0x0000000606067981 */ /* 0x000ea8000c1e1900 */
[----:B------:R-:W3:Y:S01]  /*0940*/  LDG.E R11, desc[UR6][R2.64] ;  /* 0x00000006020b7981 */ /* 0x000ee2000c1e1900 */
[----:B------:R-:W-:-:S04]  /*0950*/  IADD3 R5, P0, PT, R5, UR4, RZ ;  /* 0x0000000405057c10 */ /* 0x000fc8000ff1e0ff */
[----:B------:R-:W-:Y:S02]  /*0960*/  IADD3.X R0, PT, PT, RZ, R0, RZ, P0, !PT ;  /* 0x00000000ff007210 */ /* 0x000fe400007fe4ff */
[----:B------:R-:W-:-:S04]  /*0970*/  ISETP.GE.U32.AND P0, PT, R5, UR8, PT ;  /* 0x0000000805007c0c */ /* 0x000fc8000bf06070 */
[----:B------:R-:W-:Y:S01]  /*0980*/  ISETP.GE.U32.AND.EX P0, PT, R0, UR9, PT, P0 ;  /* 0x0000000900007c0c */ /* 0x000fe2000bf06100 */
[----:B------:R-:W-:Y:S05]  /*0990*/  WARPSYNC.ALL ;  /* 0x0000000000007948 */ /* 0x000fea0003800000 */
[----:B--2---:R-:W-:-:S04]  /*09a0*/  FADD R4, R6, R9 ;  /* 0x0000000906047221 */ /* 0x004fc80000000000 */
[----:B---3--:R-:W-:-:S05]  /*09b0*/  FADD R11, R4, R11 ;  /* 0x0000000b040b7221 */ /* 0x008fca0000000000 */
[----:B------:R0:W-:Y:S01]  /*09c0*/  STG.E desc[UR6][R2.64], R11 ;  /* 0x0000000b02007986 */ /* 0x0001e2000c101906 */
[----:B------:R-:W-:Y:S06]  /*09d0*/  BAR.SYNC.DEFER_BLOCKING 0x0 ;  /* 0x0000000000007b1d */ /* 0x000fec0000010000 */
[----:B------:R-:W-:Y:S05]  /*09e0*/  @!P0 BRA `(.L_x_57) ;  /* 0xfffffffc00ac8947 */ /* 0x000fea000383ffff */
[----:B------:R-:W-:Y:S05]  /*09f0*/  EXIT ;  /* 0x000000000000794d */ /* 0x000fea0003800000 */
.L_x_58:
        /* <DEDUP_REMOVED lines=16> */
.L_x_211:


//--------------------- .text._Z31fused_kernel_tb_hwaware_barrierPfS_S_S_mmiiPi --------------------------
	.section	.text._Z31fused_kernel_tb_hwaware_barrierPfS_S_S_mmiiPi,"ax",@progbits
	.align	128
        .global         _Z31fused_kernel_tb_hwaware_barrierPfS_S_S_mmiiPi
        .type           _Z31fused_kernel_tb_hwaware_barrierPfS_S_S_mmiiPi,@function
        .size           _Z31fused_kernel_tb_hwaware_barrierPfS_S_S_mmiiPi,(.L_x_212 - _Z31fused_kernel_tb_hwaware_barrierPfS_S_S_mmiiPi)
        .other          _Z31fused_kernel_tb_hwaware_barrierPfS_S_S_mmiiPi,@"STO_CUDA_ENTRY STV_DEFAULT"
_Z31fused_kernel_tb_hwaware_barrierPfS_S_S_mmiiPi:
.text._Z31fused_kernel_tb_hwaware_barrierPfS_S_S_mmiiPi:
[----:B------:R-:W-:Y:S01]  /*0000*/  LDC R1, c[0x0][0x37c] ;  /* 0x0000df00ff017b82 */ /* 0x000fe20000000800 */
[----:B------:R-:W0:Y:S01]  /*0010*/  S2R R13, SR_TID.X ;  /* 0x00000000000d7919 */ /* 0x000e220000002100 */
[----:B------:R-:W1:Y:S01]  /*0020*/  LDCU.64 UR6, c[0x0][0x358] ;  /* 0x00006b00ff0677ac */ /* 0x000e620008000a00 */
[----:B------:R-:W-:Y:S01]  /*0030*/  BSSY.RECONVERGENT B0, `(.L_x_59) ;  /* 0x000001c000007945 */ /* 0x000fe20003800200 */
[----:B0-----:R-:W-:-:S13]  /*0040*/  ISETP.NE.AND P0, PT, R13, RZ, PT ;  /* 0x000000ff0d00720c */ /* 0x001fda0003f05270 */
[----:B-1----:R-:W-:Y:S05]  /*0050*/  @P0 BRA `(.L_x_60) ;  /* 0x0000000000640947 */ /* 0x002fea0003800000 */
[----:B------:R-:W0:Y:S01]  /*0060*/  S2R R5, SR_VIRTUALSMID ;  /* 0x0000000000057919 */ /* 0x000e220000004300 */
[----:B------:R-:W0:Y:S01]  /*0070*/  LDC.64 R2, c[0x0][0x3b8] ;  /* 0x0000ee00ff027b82 */ /* 0x000e220000000a00 */
[----:B------:R-:W-:Y:S02]  /*0080*/  IMAD.MOV.U32 R15, RZ, RZ, 0x1 ;  /* 0x00000001ff0f7424 */ /* 0x000fe400078e00ff */
[----:B0-----:R-:W-:-:S06]  /*0090*/  IMAD.WIDE R4, R5, 0x4, R2 ;  /* 0x0000000405047825 */ /* 0x001fcc00078e0202 */
[----:B------:R-:W2:Y:S01]  /*00a0*/  ATOMG.E.ADD.STRONG.GPU PT, R4, desc[UR6][R4.64], R15 ;  /* 0x8000000f040479a8 */ /* 0x000ea200081ef106 */
[----:B------:R-:W0:Y:S01]  /*00b0*/  LDC R10, c[0x0][0x2d0] ;  /* 0x0000b400ff0a7b82 */ /* 0x000e220000000800 */
[----:B------:R-:W1:Y:S01]  /*00c0*/  S2R R11, SR_CgaCtaId ;  /* 0x00000000000b7919 */ /* 0x000e620000008800 */
[----:B--2---:R-:W-:-:S04]  /*00d0*/  LEA.HI R0, R4, R4, RZ, 0x1 ;  /* 0x0000000404007211 */ /* 0x004fc800078f08ff */
[----:B------:R-:W-:-:S05]  /*00e0*/  LOP3.LUT R7, R0, 0xfffffffe, RZ, 0xc0, !PT ;  /* 0xfffffffe00077812 */ /* 0x000fca00078ec0ff */
[----:B------:R-:W-:-:S05]  /*00f0*/  IMAD.IADD R9, R4, 0x1, -R7 ;  /* 0x0000000104097824 */ /* 0x000fca00078e0a07 */
[----:B0-----:R-:W-:-:S05]  /*0100*/  IADD3 R7, PT, PT, R9, R10, RZ ;  /* 0x0000000a09077210 */ /* 0x001fca0007ffe0ff */
[----:B------:R-:W-:-:S05]  /*0110*/  IMAD.WIDE R6, R7, 0x4, R2 ;  /* 0x0000000407067825 */ /* 0x000fca00078e0202 */
[----:B------:R-:W2:Y:S01]  /*0120*/  ATOMG.E.ADD.STRONG.GPU PT, R8, desc[UR6][R6.64], R15 ;  /* 0x8000000f060879a8 */ /* 0x000ea200081ef106 */
[----:B------:R-:W0:Y:S01]  /*0130*/  LDCU UR4, c[0x0][0x370] ;  /* 0x00006e00ff0477ac */ /* 0x000e220008000800 */
[----:B------:R-:W-:-:S04]  /*0140*/  MOV R0, 0x400 ;  /* 0x0000040000007802 */ /* 0x000fc80000000f00 */
[----:B-1----:R-:W-:Y:S01]  /*0150*/  LEA R0, R11, R0, 0x18 ;  /* 0x000000000b007211 */ /* 0x002fe200078ec0ff */
[----:B0-----:R-:W-:-:S04]  /*0160*/  USHF.R.U32.HI UR4, URZ, 0x1, UR4 ;  /* 0x00000001ff047899 */ /* 0x001fc80008011604 */
[----:B--2---:R0:W-:Y:S02]  /*0170*/  STS.64 [R0], R8 ;  /* 0x0000000800007388 */ /* 0x0041e40000000a00 */
[----:B------:R-:W-:-:S13]  /*0180*/  ISETP.GE.U32.AND P0, PT, R8, UR4, PT ;  /* 0x0000000408007c0c */ /* 0x000fda000bf06070 */
[----:B0-----:R-:W-:Y:S05]  /*0190*/  @!P0 BRA `(.L_x_60) ;  /* 0x0000000000148947 */ /* 0x001fea0003800000 */
[----:B------:R-:W-:-:S05]  /*01a0*/  LOP3.LUT R9, R9, 0x1, RZ, 0xc, !PT ;  /* 0x0000000109097812 */ /* 0x000fca00078e0cff */
[----:B------:R-:W-:-:S04]  /*01b0*/  IMAD.IADD R5, R9, 0x1, R10 ;  /* 0x0000000109057824 */ /* 0x000fc800078e020a */
[----:B------:R-:W-:-:S05]  /*01c0*/  IMAD.WIDE R2, R5, 0x4, R2 ;  /* 0x0000000405027825 */ /* 0x000fca00078e0202 */
[----:B------:R-:W2:Y:S04]  /*01d0*/  ATOMG.E.ADD.STRONG.GPU PT, R8, desc[UR6][R2.64], R15 ;  /* 0x8000000f020879a8 */ /* 0x000ea800081ef106 */
[----:B--2---:R0:W-:Y:S02]  /*01e0*/  STS.64 [R0], R8 ;  /* 0x0000000800007388 */ /* 0x0041e40000000a00 */
.L_x_60:
[----:B------:R-:W-:Y:S05]  /*01f0*/  BSYNC.RECONVERGENT B0 ;  /* 0x0000000000007941 */ /* 0x000fea0003800200 */
.L_x_59:
        /* <DEDUP_REMOVED lines=22> */
.L_x_69:
        /* <DEDUP_REMOVED lines=18> */
.L_x_66:
        /* <DEDUP_REMOVED lines=19> */
.L_x_65:
        /* <DEDUP_REMOVED lines=13> */
.L_x_67:
[----:B------:R-:W-:-:S13]  /*0680*/  ISETP.NE.OR P0, PT, R4, RZ, P0 ;  /* 0x000000ff0400720c */ /* 0x000fda0000705670 */
[----:B------:R-:W-:Y:S05]  /*0690*/  @!P0 BRA `(.L_x_63) ;  /* 0x00000000001c8947 */ /* 0x000fea0003800000 */
.L_x_64:
[----:B------:R-:W-:Y:S01]  /*06a0*/  IADD3 R4, PT, PT, R4, 0x4, RZ ;  /* 0x0000000404047810 */ /* 0x000fe20007ffe0ff */
[----:B-----5:R-:W-:-:S03]  /*06b0*/  FADD R8, R9, R9 ;  /* 0x0000000909087221 */ /* 0x020fc60000000000 */
[----:B------:R-:W-:Y:S01]  /*06c0*/  ISETP.NE.AND P0, PT, R4, RZ, PT ;  /* 0x000000ff0400720c */ /* 0x000fe20003f05270 */
[----:B------:R-:W-:-:S04]  /*06d0*/  FFMA R8, R9, 2, R8 ;  /* 0x4000000009087823 */ /* 0x000fc80000000008 */
[----:B------:R-:W-:-:S04]  /*06e0*/  FADD R9, R8, R8 ;  /* 0x0000000808097221 */ /* 0x000fc80000000000 */
[----:B------:R-:W-:-:S04]  /*06f0*/  FFMA R9, R8, 2, R9 ;  /* 0x4000000008097823 */ /* 0x000fc80000000009 */
[----:B------:R-:W-:Y:S05]  /*0700*/  @P0 BRA `(.L_x_64) ;  /* 0xfffffffc00e40947 */ /* 0x000fea000383ffff */
.L_x_63:
        /* <DEDUP_REMOVED lines=8> */
.L_x_68:
[----:B-----5:R0:W-:Y:S02]  /*0790*/  STG.E desc[UR6][R2.64], R9 ;  /* 0x0000000902007986 */ /* 0x0201e4000c101906 */
.L_x_62:
        /* <DEDUP_REMOVED lines=9> */
.L_x_61:
        /* <DEDUP_REMOVED lines=9> */
.L_x_70:
        /* <DEDUP_REMOVED lines=22> */
.L_x_71:
        /* <DEDUP_REMOVED lines=14> */
.L_x_212:


//--------------------- .text._Z23fused_kernel_tb_hwawarePfS_S_S_mmiiPi --------------------------
	.section	.text._Z23fused_kernel_tb_hwawarePfS_S_S_mmiiPi,"ax",@progbits
	.align	128
        .global         _Z23fused_kernel_tb_hwawarePfS_S_S_mmiiPi
        .type           _Z23fused_kernel_tb_hwawarePfS_S_S_mmiiPi,@function
        .size           _Z23fused_kernel_tb_hwawarePfS_S_S_mmiiPi,(.L_x_213 - _Z23fused_kernel_tb_hwawarePfS_S_S_mmiiPi)
        .other          _Z23fused_kernel_tb_hwawarePfS_S_S_mmiiPi,@"STO_CUDA_ENTRY STV_DEFAULT"
_Z23fused_kernel_tb_hwawarePfS_S_S_mmiiPi:
.text._Z23fused_kernel_tb_hwawarePfS_S_S_mmiiPi:
        /* <DEDUP_REMOVED lines=31> */
.L_x_73:
[----:B------:R-:W-:Y:S05]  /*01f0*/  BSYNC.RECONVERGENT B0 ;  /* 0x0000000000007941 */ /* 0x000fea0003800200 */
.L_x_72:
[----:B------:R-:W1:Y:S08]  /*0200*/  S2UR UR5, SR_CgaCtaId ;  /* 0x00000000000579c3 */ /* 0x000e700000008800 */
[----:B------:R-:W-:Y:S01]  /*0210*/  BAR.SYNC.DEFER_BLOCKING 0x0 ;  /* 0x0000000000007b1d */ /* 0x000fe20000010000 */
[----:B0-----:R-:W-:-:S05]  /*0220*/  IMAD.MOV.U32 R0, RZ, RZ, RZ ;  /* 0x000000ffff007224 */ /* 0x001fca00078e00ff */
[----:B------:R-:W-:Y:S02]  /*0230*/  UMOV UR4, 0x400 ;  /* 0x0000040000047882 */ /* 0x000fe40000000000 */
[----:B-1----:R-:W-:Y:S01]  /*0240*/  ULEA UR4, UR5, UR4, 0x18 ;  /* 0x0000000405047291 */ /* 0x002fe2000f8ec0ff */
[----:B------:R-:W0:Y:S08]  /*0250*/  LDCU UR5, c[0x0][0x360] ;  /* 0x00006c00ff0577ac */ /* 0x000e300008000800 */
[----:B------:R-:W1:Y:S02]  /*0260*/  LDS.64 R2, [UR4] ;  /* 0x00000004ff027984 */ /* 0x000e640008000a00 */
[----:B-1----:R-:W-:Y:S01]  /*0270*/  LOP3.LUT R3, R3, 0x1, RZ, 0xc0, !PT ;  /* 0x0000000103037812 */ /* 0x002fe200078ec0ff */
[----:B0-----:R-:W-:-:S03]  /*0280*/  IMAD R5, R2, UR5, R13 ;  /* 0x0000000502057c24 */ /* 0x001fc6000f8e020d */
        /* <DEDUP_REMOVED lines=8> */
[----:B-1----:R-:W-:Y:S01]  /*0310*/  UIMAD UR4, UR5, UR4, URZ ;  /* 0x00000004050472a4 */ /* 0x002fe2000f8e02ff */
[----:B0-----:R-:W-:-:S13]  /*0320*/  ISETP.GE.AND P0, PT, R6, 0x1, PT ;  /* 0x000000010600780c */ /* 0x001fda0003f06270 */
[----:B------:R-:W-:Y:S05]  /*0330*/  @!P0 EXIT ;  /* 0x000000000000894d */ /* 0x000fea0003800000 */
[C---:B------:R-:W-:Y:S01]  /*0340*/  LOP3.LUT R10, R6.reuse, 0x7ffffffc, RZ, 0xc0, !PT ;  /* 0x7ffffffc060a7812 */ /* 0x040fe200078ec0ff */
[----:B------:R-:W-:Y:S01]  /*0350*/  USHF.R.U32.HI UR4, URZ, 0x1, UR4 ;  /* 0x00000001ff047899 */ /* 0x000fe20008011604 */
[----:B------:R-:W-:Y:S02]  /*0360*/  LOP3.LUT R6, R6, 0x3, RZ, 0xc0, !PT ;  /* 0x0000000306067812 */ /* 0x000fe400078ec0ff */
[----:B------:R-:W-:-:S09]  /*0370*/  IADD3 R7, PT, PT, -R10, RZ, RZ ;  /* 0x000000ff0a077210 */ /* 0x000fd20007ffe1ff */
.L_x_81:
[----:B------:R-:W0:Y:S01]  /*0380*/  LDCU.64 UR8, c[0x0][0x398] ;  /* 0x00007300ff0877ac */ /* 0x000e220008000a00 */
[----:B------:R-:W1:Y:S01]  /*0390*/  LDCU UR5, c[0x0][0x3b0] ;  /* 0x00007600ff0577ac */ /* 0x000e620008000800 */
[----:B0-----:R-:W-:-:S04]  /*03a0*/  LEA R2, P0, R5, UR8, 0x2 ;  /* 0x0000000805027c11 */ /* 0x001fc8000f8010ff */
[----:B------:R-:W-:-:S05]  /*03b0*/  LEA.HI.X R3, R5, UR9, R0, 0x2, P0 ;  /* 0x0000000905037c11 */ /* 0x000fca00080f1400 */
[----:B------:R0:W5:Y:S01]  /*03c0*/  LDG.E R9, desc[UR6][R2.64] ;  /* 0x0000000602097981 */ /* 0x000162000c1e1900 */
[----:B-1----:R-:W-:-:S09]  /*03d0*/  UISETP.GE.U32.AND UP0, UPT, UR5, 0x4, UPT ;  /* 0x000000040500788c */ /* 0x002fd2000bf06070 */
        /* <DEDUP_REMOVED lines=10> */
.L_x_78:
        /* <DEDUP_REMOVED lines=19> */
.L_x_77:
        /* <DEDUP_REMOVED lines=13> */
.L_x_79:
[----:B------:R-:W-:-:S13]  /*0680*/  ISETP.NE.OR P0, PT, R4, RZ, P0 ;  /* 0x000000ff0400720c */ /* 0x000fda0000705670 */
[----:B------:R-:W-:Y:S05]  /*0690*/  @!P0 BRA `(.L_x_75) ;  /* 0x00000000001c8947 */ /* 0x000fea0003800000 */
.L_x_76:
[----:B------:R-:W-:Y:S01]  /*06a0*/  IADD3 R4, PT, PT, R4, 0x4, RZ ;  /* 0x0000000404047810 */ /* 0x000fe20007ffe0ff */
[----:B-----5:R-:W-:-:S03]  /*06b0*/  FADD R8, R9, R9 ;  /* 0x0000000909087221 */ /* 0x020fc60000000000 */
[----:B------:R-:W-:Y:S01]  /*06c0*/  ISETP.NE.AND P0, PT, R4, RZ, PT ;  /* 0x000000ff0400720c */ /* 0x000fe20003f05270 */
[----:B------:R-:W-:-:S04]  /*06d0*/  FFMA R8, R9, 2, R8 ;  /* 0x4000000009087823 */ /* 0x000fc80000000008 */
[----:B------:R-:W-:-:S04]  /*06e0*/  FADD R9, R8, R8 ;  /* 0x0000000808097221 */ /* 0x000fc80000000000 */
[----:B------:R-:W-:-:S04]  /*06f0*/  FFMA R9, R8, 2, R9 ;  /* 0x4000000008097823 */ /* 0x000fc80000000009 */
[----:B------:R-:W-:Y:S05]  /*0700*/  @P0 BRA `(.L_x_76) ;  /* 0xfffffffc00e40947 */ /* 0x000fea000383ffff */
.L_x_75:
        /* <DEDUP_REMOVED lines=8> */
.L_x_80:
[----:B------:R-:W0:Y:S01]  /*0790*/  LDCU.64 UR8, c[0x0][0x3a8] ;  /* 0x00007500ff0877ac */ /* 0x000e220008000a00 */
[----:B------:R-:W-:Y:S01]  /*07a0*/  IADD3 R5, P0, PT, R5, UR4, RZ ;  /* 0x0000000405057c10 */ /* 0x000fe2000ff1e0ff */
[----:B-----5:R1:W-:Y:S03]  /*07b0*/  STG.E desc[UR6][R2.64], R9 ;  /* 0x0000000902007986 */ /* 0x0203e6000c101906 */
[----:B------:R-:W-:Y:S02]  /*07c0*/  IADD3.X R0, PT, PT, RZ, R0, RZ, P0, !PT ;  /* 0x00000000ff007210 */ /* 0x000fe400007fe4ff */
[----:B0-----:R-:W-:-:S04]  /*07d0*/  ISETP.GE.U32.AND P0, PT, R5, UR8, PT ;  /* 0x0000000805007c0c */ /* 0x001fc8000bf06070 */
[----:B------:R-:W-:-:S13]  /*07e0*/  ISETP.GE.U32.AND.EX P0, PT, R0, UR9, PT, P0 ;  /* 0x0000000900007c0c */ /* 0x000fda000bf06100 */
[----:B-1----:R-:W-:Y:S05]  /*07f0*/  @!P0 BRA `(.L_x_81) ;  /* 0xfffffff800e08947 */ /* 0x002fea000383ffff */
[----:B------:R-:W-:Y:S05]  /*0800*/  EXIT ;  /* 0x000000000000794d */ /* 0x000fea0003800000 */
.L_x_74:
        /* <DEDUP_REMOVED lines=9> */
.L_x_82:
        /* <DEDUP_REMOVED lines=15> */
[----:B--2---:R-:W-:-:S04]  /*0990*/  FADD R4, R6, R9 ;  /* 0x0000000906047221 */ /* 0x004fc80000000000 */
[----:B---3--:R-:W-:-:S05]  /*09a0*/  FADD R11, R4, R11 ;  /* 0x0000000b040b7221 */ /* 0x008fca0000000000 */
[----:B------:R0:W-:Y:S03]  /*09b0*/  STG.E desc[UR6][R2.64], R11 ;  /* 0x0000000b02007986 */ /* 0x0001e6000c101906 */
[----:B------:R-:W-:Y:S05]  /*09c0*/  @!P0 BRA `(.L_x_82) ;  /* 0xfffffffc00b48947 */ /* 0x000fea000383ffff */
[----:B------:R-:W-:Y:S05]  /*09d0*/  EXIT ;  /* 0x000000000000794d */ /* 0x000fea0003800000 */
.L_x_83:
        /* <DEDUP_REMOVED lines=10> */
.L_x_213:


//--------------------- .text._Z25fused_kernel_tbinterleavePfS_S_S_mmi --------------------------
	.section	.text._Z25fused_kernel_tbinterleavePfS_S_S_mmi,"ax",@progbits
	.align	128
        .global         _Z25fused_kernel_tbinterleavePfS_S_S_mmi
        .type           _Z25fused_kernel_tbinterleavePfS_S_S_mmi,@function
        .size           _Z25fused_kernel_tbinterleavePfS_S_S_mmi,(.L_x_214 - _Z25fused_kernel_tbinterleavePfS_S_S_mmi)
        .other          _Z25fused_kernel_tbinterleavePfS_S_S_mmi,@"STO_CUDA_ENTRY STV_DEFAULT"
_Z25fused_kernel_tbinterleavePfS_S_S_mmi:
.text._Z25fused_kernel_tbinterleavePfS_S_S_mmi:
[----:B------:R-:W-:Y:S08]  /*0000*/  LDC R1, c[0x0][0x37c] ;  /* 0x0000df00ff017b82 */ /* 0x000ff00000000800 */
[----:B------:R-:W0:Y:S01]  /*0010*/  S2UR UR4, SR_CTAID.X ;  /* 0x00000000000479c3 */ /* 0x000e220000002500 */
[----:B------:R-:W1:Y:S01]  /*0020*/  S2R R3, SR_TID.X ;  /* 0x0000000000037919 */ /* 0x000e620000002100 */
[----:B------:R-:W-:Y:S01]  /*0030*/  HFMA2 R0, -RZ, RZ, 0, 0 ;  /* 0x00000000ff007431 */ /* 0x000fe200000001ff */
[----:B------:R-:W2:Y:S05]  /*0040*/  LDCU.64 UR6, c[0x0][0x358] ;  /* 0x00006b00ff0677ac */ /* 0x000eaa0008000a00 */
[----:B------:R-:W1:Y:S01]  /*0050*/  LDC R2, c[0x0][0x360] ;  /* 0x0000d800ff027b82 */ /* 0x000e620000000800 */
[----:B0-----:R-:W-:-:S02]  /*0060*/  ULOP3.LUT UR5, UR4, 0x1, URZ, 0xc0, !UPT ;  /* 0x0000000104057892 */ /* 0x001fc4000f8ec0ff */
[----:B------:R-:W-:Y:S02]  /*0070*/  USHF.R.U32.HI UR4, URZ, 0x1, UR4 ;  /* 0x00000001ff047899 */ /* 0x000fe40008011604 */
[----:B------:R-:W-:-:S04]  /*0080*/  UISETP.NE.U32.AND UP0, UPT, UR5, 0x1, UPT ;  /* 0x000000010500788c */ /* 0x000fc8000bf05070 */
[----:B-1----:R-:W-:-:S05]  /*0090*/  IMAD R3, R2, UR4, R3 ;  /* 0x0000000402037c24 */ /* 0x002fca000f8e0203 */
[----:B--2---:R-:W-:Y:S05]  /*00a0*/  BRA.U UP0, `(.L_x_84) ;  /* 0x0000000500587547 */ /* 0x004fea000b800000 */
[----:B------:R-:W0:Y:S02]  /*00b0*/  LDCU.64 UR4, c[0x0][0x3a8] ;  /* 0x00007500ff0477ac */ /* 0x000e240008000a00 */
[----:B0-----:R-:W-:-:S04]  /*00c0*/  ISETP.GE.U32.AND P0, PT, R3, UR4, PT ;  /* 0x0000000403007c0c */ /* 0x001fc8000bf06070 */
[----:B------:R-:W-:-:S13]  /*00d0*/  ISETP.GE.U32.AND.EX P0, PT, R0, UR5, PT, P0 ;  /* 0x0000000500007c0c */ /* 0x000fda000bf06100 */
[----:B------:R-:W-:Y:S05]  /*00e0*/  @P0 EXIT ;  /* 0x000000000000094d */ /* 0x000fea0003800000 */
[----:B------:R-:W0:Y:S01]  /*00f0*/  LDC R6, c[0x0][0x3b0] ;  /* 0x0000ec00ff067b82 */ /* 0x000e220000000800 */
[----:B------:R-:W1:Y:S02]  /*0100*/  LDCU UR4, c[0x0][0x370] ;  /* 0x00006e00ff0477ac */ /* 0x000e640008000800 */
[----:B-1----:R-:W-:Y:S01]  /*0110*/  IMAD R2, R2, UR4, RZ ;  /* 0x0000000402027c24 */ /* 0x002fe2000f8e02ff */
[----:B0-----:R-:W-:-:S13]  /*0120*/  ISETP.GE.AND P0, PT, R6, 0x1, PT ;  /* 0x000000010600780c */ /* 0x001fda0003f06270 */
[----:B------:R-:W-:Y:S05]  /*0130*/  @!P0 EXIT ;  /* 0x000000000000894d */ /* 0x000fea0003800000 */
[C---:B------:R-:W-:Y:S02]  /*0140*/  LOP3.LUT R11, R6.reuse, 0x7ffffffc, RZ, 0xc0, !PT ;  /* 0x7ffffffc060b7812 */ /* 0x040fe400078ec0ff */
[----:B------:R-:W-:Y:S02]  /*0150*/  SHF.R.U32.HI R2, RZ, 0x1, R2 ;  /* 0x00000001ff027819 */ /* 0x000fe40000011602 */
[----:B------:R-:W-:Y:S02]  /*0160*/  LOP3.LUT R6, R6, 0x3, RZ, 0xc0, !PT ;  /* 0x0000000306067812 */ /* 0x000fe400078ec0ff */
[----:B------:R-:W-:-:S07]  /*0170*/  IADD3 R7, PT, PT, -R11, RZ, RZ ;  /* 0x000000ff0b077210 */ /* 0x000fce0007ffe1ff */
.L_x_91:
[----:B------:R-:W0:Y:S02]  /*0180*/  LDCU.64 UR4, c[0x0][0x398] ;  /* 0x00007300ff0477ac */ /* 0x000e240008000a00 */
[C---:B0-----:R-:W-:Y:S01]  /*0190*/  LEA R4, P0, R3.reuse, UR4, 0x2 ;  /* 0x0000000403047c11 */ /* 0x041fe2000f8010ff */
[----:B------:R-:W0:Y:S03]  /*01a0*/  LDCU UR4, c[0x0][0x3b0] ;  /* 0x00007600ff0477ac */ /* 0x000e260008000800 */
[----:B------:R-:W-:-:S05]  /*01b0*/  LEA.HI.X R5, R3, UR5, R0, 0x2, P0 ;  /* 0x0000000503057c11 */ /* 0x000fca00080f1400 */
[----:B------:R1:W5:Y:S01]  /*01c0*/  LDG.E R9, desc[UR6][R4.64] ;  /* 0x0000000604097981 */ /* 0x000362000c1e1900 */
[----:B0-----:R-:W-:-:S09]  /*01d0*/  UISETP.GE.U32.AND UP0, UPT, UR4, 0x4, UPT ;  /* 0x000000040400788c */ /* 0x001fd2000bf06070 */
[----:B-1----:R-:W-:Y:S05]  /*01e0*/  BRA.U !UP0, `(.L_x_85) ;  /* 0x0000000108c87547 */ /* 0x002fea000b800000 */
[----:B------:R-:W-:-:S05]  /*01f0*/  IMAD.MOV R8, RZ, RZ, -R11 ;  /* 0x000000ffff087224 */ /* 0x000fca00078e0a0b */
[----:B------:R-:W-:Y:S02]  /*0200*/  ISETP.GE.AND P0, PT, R8, RZ, PT ;  /* 0x000000ff0800720c */ /* 0x000fe40003f06270 */
[----:B------:R-:W-:-:S11]  /*0210*/  MOV R8, R7 ;  /* 0x0000000700087202 */ /* 0x000fd60000000f00 */
[----:B------:R-:W-:Y:S05]  /*0220*/  @P0 BRA `(.L_x_86) ;  /* 0x00000000009c0947 */ /* 0x000fea0003800000 */
[----:B------:R-:W-:Y:S01]  /*0230*/  IMAD.MOV R10, RZ, RZ, -R8 ;  /* 0x000000ffff0a7224 */ /* 0x000fe200078e0a08 */
[----:B------:R-:W-:-:S04]  /*0240*/  PLOP3.LUT P0, PT, PT, PT, PT, 0x80, 0x8 ;  /* 0x000000000008781c */ /* 0x000fc80003f0f070 */
[----:B------:R-:W-:-:S13]  /*0250*/  ISETP.GT.AND P1, PT, R10, 0xc, PT ;  /* 0x0000000c0a00780c */ /* 0x000fda0003f24270 */
[----:B------:R-:W-:Y:S05]  /*0260*/  @!P1 BRA `(.L_x_87) ;  /* 0x0000000000509947 */ /* 0x000fea0003800000 */
[----:B------:R-:W-:-:S13]  /*0270*/  PLOP3.LUT P0, PT, PT, PT, PT, 0x8, 0x80 ;  /* 0x000000000080781c */ /* 0x000fda0003f0e170 */
.L_x_88:
[----:B-----5:R-:W-:Y:S01]  /*0280*/  FADD R10, R9, R9 ;  /* 0x00000009090a7221 */ /* 0x020fe20000000000 */
[----:B------:R-:W-:-:S03]  /*0290*/  IADD3 R8, PT, PT, R8, 0x10, RZ ;  /* 0x0000001008087810 */ /* 0x000fc60007ffe0ff */
[----:B------:R-:W-:Y:S01]  /*02a0*/  FFMA R10, R9, 2, R10 ;  /* 0x40000000090a7823 */ /* 0x000fe2000000000a */
[----:B------:R-:W-:-:S03]  /*02b0*/  ISETP.GE.AND P1, PT, R8, -0xc, PT ;  /* 0xfffffff40800780c */ /* 0x000fc60003f26270 */
        /* <DEDUP_REMOVED lines=15> */
.L_x_87:
[----:B------:R-:W-:-:S05]  /*03b0*/  IMAD.MOV R10, RZ, RZ, -R8 ;  /* 0x000000ffff0a7224 */ /* 0x000fca00078e0a08 */
[----:B------:R-:W-:-:S13]  /*03c0*/  ISETP.GT.AND P1, PT, R10, 0x4, PT ;  /* 0x000000040a00780c */ /* 0x000fda0003f24270 */
[----:B------:R-:W-:Y:S05]  /*03d0*/  @!P1 BRA `(.L_x_89) ;  /* 0x0000000000289947 */ /* 0x000fea0003800000 */
[C---:B-----5:R-:W-:Y:S01]  /*03e0*/  FADD R10, R9.reuse, R9 ;  /* 0x00000009090a7221 */ /* 0x060fe20000000000 */
[----:B------:R-:W-:Y:S02]  /*03f0*/  PLOP3.LUT P0, PT, PT, PT, PT, 0x8, 0x80 ;  /* 0x000000000080781c */ /* 0x000fe40003f0e170 */
[----:B------:R-:W-:Y:S01]  /*0400*/  IADD3 R8, PT, PT, R8, 0x8, RZ ;  /* 0x0000000808087810 */ /* 0x000fe20007ffe0ff */
[----:B------:R-:W-:-:S04]  /*0410*/  FFMA R10, R9, 2, R10 ;  /* 0x40000000090a7823 */ /* 0x000fc8000000000a */
[----:B------:R-:W-:-:S04]  /*0420*/  FADD R9, R10, R10 ;  /* 0x0000000a0a097221 */ /* 0x000fc80000000000 */
[----:B------:R-:W-:-:S04]  /*0430*/  FFMA R9, R10, 2, R9 ;  /* 0x400000000a097823 */ /* 0x000fc80000000009 */
[----:B------:R-:W-:-:S04]  /*0440*/  FADD R10, R9, R9 ;  /* 0x00000009090a7221 */ /* 0x000fc80000000000 */
[----:B------:R-:W-:-:S04]  /*0450*/  FFMA R9, R9, 2, R10 ;  /* 0x4000000009097823 */ /* 0x000fc8000000000a */
[----:B------:R-:W-:-:S04]  /*0460*/  FADD R10, R9, R9 ;  /* 0x00000009090a7221 */ /* 0x000fc80000000000 */
[----:B------:R-:W-:-:S07]  /*0470*/  FFMA R9, R9, 2, R10 ;  /* 0x4000000009097823 */ /* 0x000fce000000000a */
.L_x_89:
[----:B------:R-:W-:-:S13]  /*0480*/  ISETP.NE.OR P0, PT, R8, RZ, P0 ;  /* 0x000000ff0800720c */ /* 0x000fda0000705670 */
[----:B------:R-:W-:Y:S05]  /*0490*/  @!P0 BRA `(.L_x_85) ;  /* 0x00000000001c8947 */ /* 0x000fea0003800000 */
.L_x_86:
[----:B------:R-:W-:Y:S02]  /*04a0*/  VIADD R8, R8, 0x4 ;  /* 0x0000000408087836 */ /* 0x000fe40000000000 */
[----:B-----5:R-:W-:-:S03]  /*04b0*/  FADD R10, R9, R9 ;  /* 0x00000009090a7221 */ /* 0x020fc60000000000 */
[----:B------:R-:W-:Y:S01]  /*04c0*/  ISETP.NE.AND P0, PT, R8, RZ, PT ;  /* 0x000000ff0800720c */ /* 0x000fe20003f05270 */
[----:B------:R-:W-:-:S04]  /*04d0*/  FFMA R9, R9, 2, R10 ;  /* 0x4000000009097823 */ /* 0x000fc8000000000a */
[----:B------:R-:W-:-:S04]  /*04e0*/  FADD R10, R9, R9 ;  /* 0x00000009090a7221 */ /* 0x000fc80000000000 */
[----:B------:R-:W-:-:S04]  /*04f0*/  FFMA R9, R9, 2, R10 ;  /* 0x4000000009097823 */ /* 0x000fc8000000000a */
[----:B------:R-:W-:Y:S05]  /*0500*/  @P0 BRA `(.L_x_86) ;  /* 0xfffffffc00e40947 */ /* 0x000fea000383ffff */
.L_x_85:
[----:B------:R-:W-:-:S13]  /*0510*/  ISETP.NE.AND P0, PT, R6, RZ, PT ;  /* 0x000000ff0600720c */ /* 0x000fda0003f05270 */
[----:B------:R-:W-:Y:S05]  /*0520*/  @!P0 BRA `(.L_x_90) ;  /* 0x0000000000188947 */ /* 0x000fea0003800000 */
[----:B------:R-:W-:Y:S01]  /*0530*/  ISETP.NE.AND P0, PT, R6, 0x1, PT ;  /* 0x000000010600780c */ /* 0x000fe20003f05270 */
[----:B-----5:R-:W-:-:S03]  /*0540*/  FADD R9, R9, R9 ;  /* 0x0000000909097221 */ /* 0x020fc60000000000 */
[----:B------:R-:W-:-:S09]  /*0550*/  ISETP.NE.AND P1, PT, R6, 0x2, P0 ;  /* 0x000000020600780c */ /* 0x000fd20000725270 */
[----:B------:R-:W-:-:S04]  /*0560*/  @P0 FADD R8, R9, R9 ;  /* 0x0000000909080221 */ /* 0x000fc80000000000 */
[----:B------:R-:W-:-:S05]  /*0570*/  @P1 FADD R8, R8, R8 ;  /* 0x0000000808081221 */ /* 0x000fca0000000000 */
[----:B------:R-:W-:-:S07]  /*0580*/  @P0 MOV R9, R8 ;  /* 0x0000000800090202 */ /* 0x000fce0000000f00 */
.L_x_90:
[----:B------:R-:W0:Y:S01]  /*0590*/  LDCU.64 UR4, c[0x0][0x3a8] ;  /* 0x00007500ff0477ac */ /* 0x000e220008000a00 */
[----:B------:R-:W-:Y:S01]  /*05a0*/  IADD3 R3, P0, PT, R2, R3, RZ ;  /* 0x0000000302037210 */ /* 0x000fe20007f1e0ff */
[----:B-----5:R1:W-:Y:S04]  /*05b0*/  STG.E desc[UR6][R4.64], R9 ;  /* 0x0000000904007986 */ /* 0x0203e8000c101906 */
[----:B------:R-:W-:Y:S01]  /*05c0*/  IMAD.X R0, RZ, RZ, R0, P0 ;  /* 0x000000ffff007224 */ /* 0x000fe200000e0600 */
[----:B0-----:R-:W-:-:S04]  /*05d0*/  ISETP.GE.U32.AND P0, PT, R3, UR4, PT ;  /* 0x0000000403007c0c */ /* 0x001fc8000bf06070 */
[----:B------:R-:W-:-:S13]  /*05e0*/  ISETP.GE.U32.AND.EX P0, PT, R0, UR5, PT, P0 ;  /* 0x0000000500007c0c */ /* 0x000fda000bf06100 */
[----:B-1----:R-:W-:Y:S05]  /*05f0*/  @!P0 BRA `(.L_x_91) ;  /* 0xfffffff800e08947 */ /* 0x002fea000383ffff */
[----:B------:R-:W-:Y:S05]  /*0600*/  EXIT ;  /* 0x000000000000794d */ /* 0x000fea0003800000 */
.L_x_84:
[----:B------:R-:W0:Y:S02]  /*0610*/  LDCU.64 UR8, c[0x0][0x3a0] ;  /* 0x00007400ff0877ac */ /* 0x000e240008000a00 */
[----:B0-----:R-:W-:-:S04]  /*0620*/  ISETP.GE.U32.AND P0, PT, R3, UR8, PT ;  /* 0x0000000803007c0c */ /* 0x001fc8000bf06070 */
[----:B------:R-:W-:-:S13]  /*0630*/  ISETP.GE.U32.AND.EX P0, PT, R0, UR9, PT, P0 ;  /* 0x0000000900007c0c */ /* 0x000fda000bf06100 */
[----:B------:R-:W-:Y:S05]  /*0640*/  @P0 EXIT ;  /* 0x000000000000094d */ /* 0x000fea0003800000 */
[----:B------:R-:W0:Y:S01]  /*0650*/  LDCU UR4, c[0x0][0x370] ;  /* 0x00006e00ff0477ac */ /* 0x000e220008000800 */
[----:B------:R-:W1:Y:S01]  /*0660*/  LDCU.64 UR10, c[0x0][0x390] ;  /* 0x00007200ff0a77ac */ /* 0x000e620008000a00 */
[----:B------:R-:W2:Y:S01]  /*0670*/  LDCU.128 UR12, c[0x0][0x380] ;  /* 0x00007000ff0c77ac */ /* 0x000ea20008000c00 */
[----:B0-----:R-:W-:-:S05]  /*0680*/  IMAD R2, R2, UR4, RZ ;  /* 0x0000000402027c24 */ /* 0x001fca000f8e02ff */
[----:B-12---:R-:W-:-:S07]  /*0690*/  SHF.R.U32.HI R2, RZ, 0x1, R2 ;  /* 0x00000001ff027819 */ /* 0x006fce0000011602 */
.L_x_92:
[C---:B0-----:R-:W-:Y:S02]  /*06a0*/  SHF.L.U32 R4, R3.reuse, 0x2, RZ ;  /* 0x0000000203047819 */ /* 0x041fe400000006ff */
[----:B------:R-:W-:Y:S02]  /*06b0*/  SHF.L.U64.HI R5, R3, 0x2, R0 ;  /* 0x0000000203057819 */ /* 0x000fe40000010200 */
[C---:B------:R-:W-:Y:S02]  /*06c0*/  IADD3 R8, P1, PT, R4.reuse, UR14, RZ ;  /* 0x0000000e04087c10 */ /* 0x040fe4000ff3e0ff */
[C---:B------:R-:W-:Y:S02]  /*06d0*/  IADD3 R6, P0, PT, R4.reuse, UR12, RZ ;  /* 0x0000000c04067c10 */ /* 0x040fe4000ff1e0ff */
[----:B------:R-:W-:Y:S02]  /*06e0*/  IADD3.X R9, PT, PT, R5, UR15, RZ, P1, !PT ;  /* 0x0000000f05097c10 */ /* 0x000fe40008ffe4ff */
[----:B------:R-:W-:-:S02]  /*06f0*/  IADD3 R4, P2, PT, R4, UR10, RZ ;  /* 0x0000000a04047c10 */ /* 0x000fc4000ff5e0ff */
[C---:B------:R-:W-:Y:S02]  /*0700*/  IADD3.X R7, PT, PT, R5.reuse, UR13, RZ, P0, !PT ;  /* 0x0000000d05077c10 */ /* 0x040fe400087fe4ff */
[----:B------:R-:W-:Y:S01]  /*0710*/  IADD3.X R5, PT, PT, R5, UR11, RZ, P2, !PT ;  /* 0x0000000b05057c10 */ /* 0x000fe200097fe4ff */
[----:B------:R-:W2:Y:S04]  /*0720*/  LDG.E R9, desc[UR6][R8.64] ;  /* 0x0000000608097981 */ /* 0x000ea8000c1e1900 */
[----:B------:R-:W2:Y:S04]  /*0730*/  LDG.E R6, desc[UR6][R6.64] ;  /* 0x0000000606067981 */ /* 0x000ea8000c1e1900 */
[----:B------:R-:W3:Y:S01]  /*0740*/  LDG.E R11, desc[UR6][R4.64] ;  /* 0x00000006040b7981 */ /* 0x000ee2000c1e1900 */
[----:B------:R-:W-:-:S05]  /*0750*/  IADD3 R3, P0, PT, R2, R3, RZ ;  /* 0x0000000302037210 */ /* 0x000fca0007f1e0ff */
[----:B------:R-:W-:Y:S01]  /*0760*/  IMAD.X R0, RZ, RZ, R0, P0 ;  /* 0x000000ffff007224 */ /* 0x000fe200000e0600 */
[----:B------:R-:W-:-:S04]  /*0770*/  ISETP.GE.U32.AND P0, PT, R3, UR8, PT ;  /* 0x0000000803007c0c */ /* 0x000fc8000bf06070 */
[----:B------:R-:W-:Y:S01]  /*0780*/  ISETP.GE.U32.AND.EX P0, PT, R0, UR9, PT, P0 ;  /* 0x0000000900007c0c */ /* 0x000fe2000bf06100 */
[----:B--2---:R-:W-:-:S04]  /*0790*/  FADD R10, R6, R9 ;  /* 0x00000009060a7221 */ /* 0x004fc80000000000 */
[----:B---3--:R-:W-:-:S05]  /*07a0*/  FADD R11, R10, R11 ;  /* 0x0000000b0a0b7221 */ /* 0x008fca0000000000 */
[----:B------:R0:W-:Y:S03]  /*07b0*/  STG.E desc[UR6][R4.64], R11 ;  /* 0x0000000b04007986 */ /* 0x0001e6000c101906 */
[----:B------:R-:W-:Y:S05]  /*07c0*/  @!P0 BRA `(.L_x_92) ;  /* 0xfffffffc00b48947 */ /* 0x000fea000383ffff */
[----:B------:R-:W-:Y:S05]  /*07d0*/  EXIT ;  /* 0x000000000000794d */ /* 0x000fea0003800000 */
.L_x_93:
        /* <DEDUP_REMOVED lines=10> */
.L_x_214:


//--------------------- .text._Z21fused_kernel3_barrierPfS_S_S_mmi --------------------------
	.section	.text._Z21fused_kernel3_barrierPfS_S_S_mmi,"ax",@progbits
	.align	128
        .global         _Z21fused_kernel3_barrierPfS_S_S_mmi
        .type           _Z21fused_kernel3_barrierPfS_S_S_mmi,@function
        .size           _Z21fused_kernel3_barrierPfS_S_S_mmi,(.L_x_215 - _Z21fused_kernel3_barrierPfS_S_S_mmi)
        .other          _Z21fused_kernel3_barrierPfS_S_S_mmi,@"STO_CUDA_ENTRY STV_DEFAULT"
_Z21fused_kernel3_barrierPfS_S_S_mmi:
.text._Z21fused_kernel3_barrierPfS_S_S_mmi:
[----:B------:R-:W-:Y:S08]  /*0000*/  LDC R1, c[0x0][0x37c] ;  /* 0x0000df00ff017b82 */ /* 0x000ff00000000800 */
[----:B------:R-:W0:Y:S01]  /*0010*/  LDC R7, c[0x0][0x370] ;  /* 0x0000dc00ff077b82 */ /* 0x000e220000000800 */
[----:B------:R-:W1:Y:S01]  /*0020*/  LDCU UR7, c[0x0][0x360] ;  /* 0x00006c00ff0777ac */ /* 0x000e620008000800 */
[----:B------:R-:W2:Y:S06]  /*0030*/  LDCU.64 UR4, c[0x0][0x358] ;  /* 0x00006b00ff0477ac */ /* 0x000eac0008000a00 */
[----:B------:R-:W3:Y:S01]  /*0040*/  S2UR UR6, SR_CTAID.X ;  /* 0x00000000000679c3 */ /* 0x000ee20000002500 */
[----:B0-----:R-:W-:-:S04]  /*0050*/  SHF.R.U32.HI R0, RZ, 0x1, R7 ;  /* 0x00000001ff007819 */ /* 0x001fc80000011607 */
[----:B------:R-:W0:Y:S01]  /*0060*/  I2F.U32.RP R4, R0 ;  /* 0x0000000000047306 */ /* 0x000e220000209000 */
[----:B------:R-:W-:Y:S02]  /*0070*/  IADD3 R5, PT, PT, RZ, -R0, RZ ;  /* 0x80000000ff057210 */ /* 0x000fe40007ffe0ff */
[----:B------:R-:W-:-:S05]  /*0080*/  ISETP.NE.U32.AND P1, PT, R0, RZ, PT ;  /* 0x000000ff0000720c */ /* 0x000fca0003f25070 */
[----:B0-----:R-:W0:Y:S02]  /*0090*/  MUFU.RCP R4, R4 ;  /* 0x0000000400047308 */ /* 0x001e240000001000 */
[----:B0-----:R-:W-:-:S06]  /*00a0*/  VIADD R2, R4, 0xffffffe ;  /* 0x0ffffffe04027836 */ /* 0x001fcc0000000000 */
[----:B------:R0:W4:Y:S02]  /*00b0*/  F2I.FTZ.U32.TRUNC.NTZ R3, R2 ;  /* 0x0000000200037305 */ /* 0x000124000021f000 */
[----:B0-----:R-:W-:Y:S02]  /*00c0*/  IMAD.MOV.U32 R2, RZ, RZ, RZ ;  /* 0x000000ffff027224 */ /* 0x001fe400078e00ff */
[----:B----4-:R-:W-:-:S04]  /*00d0*/  IMAD R5, R5, R3, RZ ;  /* 0x0000000305057224 */ /* 0x010fc800078e02ff */
[----:B------:R-:W-:Y:S02]  /*00e0*/  IMAD.HI.U32 R3, R3, R5, R2 ;  /* 0x0000000503037227 */ /* 0x000fe400078e0002 */
[----:B------:R-:W1:Y:S02]  /*00f0*/  S2R R2, SR_TID.X ;  /* 0x0000000000027919 */ /* 0x000e640000002100 */
[----:B------:R-:W-:Y:S02]  /*0100*/  IMAD.MOV.U32 R5, RZ, RZ, RZ ;  /* 0x000000ffff057224 */ /* 0x000fe400078e00ff */
[----:B---3--:R-:W-:-:S05]  /*0110*/  IMAD.HI.U32 R3, R3, UR6, RZ ;  /* 0x0000000603037c27 */ /* 0x008fca000f8e00ff */
[----:B------:R-:W-:-:S05]  /*0120*/  IADD3 R3, PT, PT, -R3, RZ, RZ ;  /* 0x000000ff03037210 */ /* 0x000fca0007ffe1ff */
[----:B------:R-:W-:-:S05]  /*0130*/  IMAD R3, R0, R3, UR6 ;  /* 0x0000000600037e24 */ /* 0x000fca000f8e0203 */
[----:B------:R-:W-:-:S13]  /*0140*/  ISETP.GE.U32.AND P0, PT, R3, R0, PT ;  /* 0x000000000300720c */ /* 0x000fda0003f06070 */
[----:B------:R-:W-:-:S05]  /*0150*/  @P0 IMAD.IADD R3, R3, 0x1, -R0 ;  /* 0x0000000103030824 */ /* 0x000fca00078e0a00 */
[----:B------:R-:W-:-:S13]  /*0160*/  ISETP.GE.U32.AND P0, PT, R3, R0, PT ;  /* 0x000000000300720c */ /* 0x000fda0003f06070 */
[C---:B------:R-:W-:Y:S02]  /*0170*/  @P0 IADD3 R3, PT, PT, -R0.reuse, R3, RZ ;  /* 0x0000000300030210 */ /* 0x040fe40007ffe1ff */
[----:B------:R-:W-:Y:S02]  /*0180*/  ISETP.LE.U32.AND P0, PT, R0, UR6, PT ;  /* 0x0000000600007c0c */ /* 0x000fe4000bf03070 */
[----:B------:R-:W-:-:S05]  /*0190*/  @!P1 LOP3.LUT R3, RZ, R0, RZ, 0x33, !PT ;  /* 0x00000000ff039212 */ /* 0x000fca00078e33ff */
[----:B-1----:R-:W-:-:S06]  /*01a0*/  IMAD R0, R3, UR7, R2 ;  /* 0x0000000703007c24 */ /* 0x002fcc000f8e0202 */
[----:B--2---:R-:W-:Y:S05]  /*01b0*/  @!P0 BRA `(.L_x_94) ;  /* 0x00000004005c8947 */ /* 0x004fea0003800000 */
[----:B------:R-:W0:Y:S02]  /*01c0*/  LDCU.64 UR8, c[0x0][0x3a8] ;  /* 0x00007500ff0877ac */ /* 0x000e240008000a00 */
[----:B0-----:R-:W-:-:S04]  /*01d0*/  ISETP.GE.U32.AND P0, PT, R0, UR8, PT ;  /* 0x0000000800007c0c */ /* 0x001fc8000bf06070 */
[----:B------:R-:W-:-:S13]  /*01e0*/  ISETP.GE.U32.AND.EX P0, PT, R5, UR9, PT, P0 ;  /* 0x0000000905007c0c */ /* 0x000fda000bf06100 */
[----:B------:R-:W-:Y:S05]  /*01f0*/  @P0 EXIT ;  /* 0x000000000000094d */ /* 0x000fea0003800000 */
[----:B------:R-:W0:Y:S01]  /*0200*/  LDC R4, c[0x0][0x3b0] ;  /* 0x0000ec00ff047b82 */ /* 0x000e220000000800 */
[----:B------:R-:W-:-:S05]  /*0210*/  IMAD R7, R7, UR7, RZ ;  /* 0x0000000707077c24 */ /* 0x000fca000f8e02ff */
[----:B------:R-:W-:Y:S02]  /*0220*/  SHF.R.U32.HI R7, RZ, 0x1, R7 ;  /* 0x00000001ff077819 */ /* 0x000fe40000011607 */
[C---:B0-----:R-:W-:Y:S02]  /*0230*/  LOP3.LUT R11, R4.reuse, 0x7ffffffc, RZ, 0xc0, !PT ;  /* 0x7ffffffc040b7812 */ /* 0x041fe400078ec0ff */
[----:B------:R-:W-:Y:S02]  /*0240*/  LOP3.LUT R4, R4, 0x3, RZ, 0xc0, !PT ;  /* 0x0000000304047812 */ /* 0x000fe400078ec0ff */
[----:B------:R-:W-:-:S07]  /*0250*/  IADD3 R6, PT, PT, -R11, RZ, RZ ;  /* 0x000000ff0b067210 */ /* 0x000fce0007ffe1ff */
.L_x_102:
        /* <DEDUP_REMOVED lines=18> */
.L_x_99:
        /* <DEDUP_REMOVED lines=19> */
.L_x_98:
        /* <DEDUP_REMOVED lines=13> */
.L_x_100:
[----:B------:R-:W-:-:S13]  /*0580*/  ISETP.NE.OR P0, PT, R8, RZ, P0 ;  /* 0x000000ff0800720c */ /* 0x000fda0000705670 */
[----:B------:R-:W-:Y:S05]  /*0590*/  @!P0 BRA `(.L_x_96) ;  /* 0x00000000001c8947 */ /* 0x000fea0003800000 */
.L_x_97:
[----:B------:R-:W-:Y:S02]  /*05a0*/  VIADD R8, R8, 0x4 ;  /* 0x0000000408087836 */ /* 0x000fe40000000000 */
[----:B-----5:R-:W-:-:S03]  /*05b0*/  FADD R10, R9, R9 ;  /* 0x00000009090a7221 */ /* 0x020fc60000000000 */
[----:B------:R-:W-:Y:S01]  /*05c0*/  ISETP.NE.AND P0, PT, R8, RZ, PT ;  /* 0x000000ff0800720c */ /* 0x000fe20003f05270 */
[----:B------:R-:W-:-:S04]  /*05d0*/  FFMA R9, R9, 2, R10 ;  /* 0x4000000009097823 */ /* 0x000fc8000000000a */
[----:B------:R-:W-:-:S04]  /*05e0*/  FADD R10, R9, R9 ;  /* 0x00000009090a7221 */ /* 0x000fc80000000000 */
[----:B------:R-:W-:-:S04]  /*05f0*/  FFMA R9, R9, 2, R10 ;  /* 0x4000000009097823 */ /* 0x000fc8000000000a */
[----:B------:R-:W-:Y:S05]  /*0600*/  @P0 BRA `(.L_x_97) ;  /* 0xfffffffc00e40947 */ /* 0x000fea000383ffff */
.L_x_96:
        /* <DEDUP_REMOVED lines=8> */
.L_x_101:
[----:B-----5:R0:W-:Y:S02]  /*0690*/  STG.E desc[UR4][R2.64], R9 ;  /* 0x0000000902007986 */ /* 0x0201e4000c101904 */
.L_x_95:
[----:B------:R-:W-:Y:S05]  /*06a0*/  WARPSYNC.ALL ;  /* 0x0000000000007948 */ /* 0x000fea0003800000 */
[----:B------:R-:W1:Y:S01]  /*06b0*/  LDCU.64 UR6, c[0x0][0x3a8] ;  /* 0x00007500ff0677ac */ /* 0x000e620008000a00 */
[----:B------:R-:W-:Y:S01]  /*06c0*/  BAR.SYNC.DEFER_BLOCKING 0x0 ;  /* 0x0000000000007b1d */ /* 0x000fe20000010000 */
[----:B------:R-:W-:-:S05]  /*06d0*/  IADD3 R0, P0, PT, R7, R0, RZ ;  /* 0x0000000007007210 */ /* 0x000fca0007f1e0ff */
[----:B------:R-:W-:Y:S01]  /*06e0*/  IMAD.X R5, RZ, RZ, R5, P0 ;  /* 0x000000ffff057224 */ /* 0x000fe200000e0605 */
[----:B-1----:R-:W-:-:S04]  /*06f0*/  ISETP.GE.U32.AND P0, PT, R0, UR6, PT ;  /* 0x0000000600007c0c */ /* 0x002fc8000bf06070 */
[----:B------:R-:W-:-:S13]  /*0700*/  ISETP.GE.U32.AND.EX P0, PT, R5, UR7, PT, P0 ;  /* 0x0000000705007c0c */ /* 0x000fda000bf06100 */
[----:B------:R-:W-:Y:S05]  /*0710*/  @!P0 BRA `(.L_x_102) ;  /* 0xfffffff800d08947 */ /* 0x000fea000383ffff */
[----:B------:R-:W-:Y:S05]  /*0720*/  EXIT ;  /* 0x000000000000794d */ /* 0x000fea0003800000 */
.L_x_94:
[----:B------:R-:W0:Y:S02]  /*0730*/  LDCU.64 UR8, c[0x0][0x3a0] ;  /* 0x00007400ff0877ac */ /* 0x000e240008000a00 */
[----:B0-----:R-:W-:-:S04]  /*0740*/  ISETP.GE.U32.AND P0, PT, R0, UR8, PT ;  /* 0x0000000800007c0c */ /* 0x001fc8000bf06070 */
[----:B------:R-:W-:-:S13]  /*0750*/  ISETP.GE.U32.AND.EX P0, PT, R5, UR9, PT, P0 ;  /* 0x0000000905007c0c */ /* 0x000fda000bf06100 */
[----:B------:R-:W-:Y:S05]  /*0760*/  @P0 EXIT ;  /* 0x000000000000094d */ /* 0x000fea0003800000 */
[----:B------:R-:W-:Y:S01]  /*0770*/  IMAD R7, R7, UR7, RZ ;  /* 0x0000000707077c24 */ /* 0x000fe2000f8e02ff */
[----:B------:R-:W0:Y:S04]  /*0780*/  LDCU.64 UR10, c[0x0][0x390] ;  /* 0x00007200ff0a77ac */ /* 0x000e280008000a00 */
[----:B------:R-:W-:Y:S01]  /*0790*/  SHF.R.U32.HI R13, RZ, 0x1, R7 ;  /* 0x00000001ff0d7819 */ /* 0x000fe20000011607 */
[----:B------:R-:W1:Y:S06]  /*07a0*/  LDCU.128 UR12, c[0x0][0x380] ;  /* 0x00007000ff0c77ac */ /* 0x000e6c0008000c00 */
.L_x_103:
[C---:B--2---:R-:W-:Y:S02]  /*07b0*/  SHF.L.U32 R2, R0.reuse, 0x2, RZ ;  /* 0x0000000200027819 */ /* 0x044fe400000006ff */
[----:B------:R-:W-:Y:S02]  /*07c0*/  SHF.L.U64.HI R3, R0, 0x2, R5 ;  /* 0x0000000200037819 */ /* 0x000fe40000010205 */
[C---:B-1----:R-:W-:Y:S02]  /*07d0*/  IADD3 R8, P1, PT, R2.reuse, UR14, RZ ;  /* 0x0000000e02087c10 */ /* 0x042fe4000ff3e0ff */
[C---:B------:R-:W-:Y:S02]  /*07e0*/  IADD3 R6, P0, PT, R2.reuse, UR12, RZ ;  /* 0x0000000c02067c10 */ /* 0x040fe4000ff1e0ff */
[----:B------:R-:W-:Y:S02]  /*07f0*/  IADD3.X R9, PT, PT, R3, UR15, RZ, P1, !PT ;  /* 0x0000000f03097c10 */ /* 0x000fe40008ffe4ff */
[----:B0-----:R-:W-:-:S02]  /*0800*/  IADD3 R2, P2, PT, R2, UR10, RZ ;  /* 0x0000000a02027c10 */ /* 0x001fc4000ff5e0ff */
        /* <DEDUP_REMOVED lines=16> */
.L_x_104:
        /* <DEDUP_REMOVED lines=15> */
.L_x_215:


//--------------------- .text._Z13fused_kernel3PfS_S_S_mmi --------------------------
	.section	.text._Z13fused_kernel3PfS_S_S_mmi,"ax",@progbits
	.align	128
        .global         _Z13fused_kernel3PfS_S_S_mmi
        .type           _Z13fused_kernel3PfS_S_S_mmi,@function
        .size           _Z13fused_kernel3PfS_S_S_mmi,(.L_x_216 - _Z13fused_kernel3PfS_S_S_mmi)
        .other          _Z13fused_kernel3PfS_S_S_mmi,@"STO_CUDA_ENTRY STV_DEFAULT"
_Z13fused_kernel3PfS_S_S_mmi:
.text._Z13fused_kernel3PfS_S_S_mmi:
        /* <DEDUP_REMOVED lines=33> */
[----:B------:R-:W-:Y:S01]  /*0210*/  IMAD R7, R7, UR7, RZ ;  /* 0x0000000707077c24 */ /* 0x000fe2000f8e02ff */
[----:B0-----:R-:W-:-:S13]  /*0220*/  ISETP.GE.AND P0, PT, R4, 0x1, PT ;  /* 0x000000010400780c */ /* 0x001fda0003f06270 */
[----:B------:R-:W-:Y:S05]  /*0230*/  @!P0 EXIT ;  /* 0x000000000000894d */ /* 0x000fea0003800000 */
[C---:B------:R-:W-:Y:S02]  /*0240*/  LOP3.LUT R11, R4.reuse, 0x7ffffffc, RZ, 0xc0, !PT ;  /* 0x7ffffffc040b7812 */ /* 0x040fe400078ec0ff */
[----:B------:R-:W-:Y:S02]  /*0250*/  SHF.R.U32.HI R7, RZ, 0x1, R7 ;  /* 0x00000001ff077819 */ /* 0x000fe40000011607 */
[----:B------:R-:W-:Y:S02]  /*0260*/  LOP3.LUT R4, R4, 0x3, RZ, 0xc0, !PT ;  /* 0x0000000304047812 */ /* 0x000fe400078ec0ff */
[----:B------:R-:W-:-:S07]  /*0270*/  IADD3 R6, PT, PT, -R11, RZ, RZ ;  /* 0x000000ff0b067210 */ /* 0x000fce0007ffe1ff */
.L_x_112:
        /* <DEDUP_REMOVED lines=16> */
.L_x_109:
        /* <DEDUP_REMOVED lines=19> */
.L_x_108:
        /* <DEDUP_REMOVED lines=13> */
.L_x_110:
[----:B------:R-:W-:-:S13]  /*0580*/  ISETP.NE.OR P0, PT, R8, RZ, P0 ;  /* 0x000000ff0800720c */ /* 0x000fda0000705670 */
[----:B------:R-:W-:Y:S05]  /*0590*/  @!P0 BRA `(.L_x_106) ;  /* 0x00000000001c8947 */ /* 0x000fea0003800000 */
.L_x_107:
[----:B------:R-:W-:Y:S02]  /*05a0*/  VIADD R8, R8, 0x4 ;  /* 0x0000000408087836 */ /* 0x000fe40000000000 */
[----:B-----5:R-:W-:-:S03]  /*05b0*/  FADD R10, R9, R9 ;  /* 0x00000009090a7221 */ /* 0x020fc60000000000 */
[----:B------:R-:W-:Y:S01]  /*05c0*/  ISETP.NE.AND P0, PT, R8, RZ, PT ;  /* 0x000000ff0800720c */ /* 0x000fe20003f05270 */
[----:B------:R-:W-:-:S04]  /*05d0*/  FFMA R9, R9, 2, R10 ;  /* 0x4000000009097823 */ /* 0x000fc8000000000a */
[----:B------:R-:W-:-:S04]  /*05e0*/  FADD R10, R9, R9 ;  /* 0x00000009090a7221 */ /* 0x000fc80000000000 */
[----:B------:R-:W-:-:S04]  /*05f0*/  FFMA R9, R9, 2, R10 ;  /* 0x4000000009097823 */ /* 0x000fc8000000000a */
[----:B------:R-:W-:Y:S05]  /*0600*/  @P0 BRA `(.L_x_107) ;  /* 0xfffffffc00e40947 */ /* 0x000fea000383ffff */
.L_x_106:
        /* <DEDUP_REMOVED lines=8> */
.L_x_111:
        /* <DEDUP_REMOVED lines=8> */
.L_x_105:
        /* <DEDUP_REMOVED lines=8> */
.L_x_113:
        /* <DEDUP_REMOVED lines=20> */
.L_x_114:
        /* <DEDUP_REMOVED lines=11> */
.L_x_216:


//--------------------- .text._Z21fused_kernel2_barrierPfS_S_S_mmi --------------------------
	.section	.text._Z21fused_kernel2_barrierPfS_S_S_mmi,"ax",@progbits
	.align	128
        .global         _Z21fused_kernel2_barrierPfS_S_S_mmi
        .type           _Z21fused_kernel2_barrierPfS_S_S_mmi,@function
        .size           _Z21fused_kernel2_barrierPfS_S_S_mmi,(.L_x_208 - _Z21fused_kernel2_barrierPfS_S_S_mmi)
        .other          _Z21fused_kernel2_barrierPfS_S_S_mmi,@"STO_CUDA_ENTRY STV_DEFAULT"
_Z21fused_kernel2_barrierPfS_S_S_mmi:
.text._Z21fused_kernel2_barrierPfS_S_S_mmi:
[----:B------:R-:W-:Y:S01]  /*0000*/  LDC R1, c[0x0][0x37c] ;  /* 0x0000df00ff017b82 */ /* 0x000fe20000000800 */
[----:B------:R-:W0:Y:S07]  /*0010*/  S2R R13, SR_TID.X ;  /* 0x00000000000d7919 */ /* 0x000e2e0000002100 */
[----:B------:R-:W1:Y:S01]  /*0020*/  LDC R6, c[0x0][0x360] ;  /* 0x0000d800ff067b82 */ /* 0x000e620000000800 */
[----:B------:R-:W-:-:S07]  /*0030*/  MOV R11, 0xa0 ;  /* 0x000000a0000b7802 */ /* 0x000fce0000000f00 */
[----:B------:R-:W2:Y:S01]  /*0040*/  S2UR UR4, SR_CTAID.X ;  /* 0x00000000000479c3 */ /* 0x000ea20000002500 */
[----:B-1----:R-:W-:-:S04]  /*0050*/  SHF.R.U32.HI R2, RZ, 0x1, R6 ;  /* 0x00000001ff027819 */ /* 0x002fc80000011606 */
[----:B------:R-:W-:Y:S02]  /*0060*/  LOP3.LUT R5, R2, 0xffff, RZ, 0xc0, !PT ;  /* 0x0000ffff02057812 */ /* 0x000fe400078ec0ff */
[----:B0-----:R-:W-:Y:S01]  /*0070*/  LOP3.LUT R0, R13, 0xffff, RZ, 0xc0, !PT ;  /* 0x0000ffff0d007812 */ /* 0x001fe200078ec0ff */
[----:B--2---:R-:W-:-:S07]  /*0080*/  IMAD R7, R6, UR4, RZ ;  /* 0x0000000406077c24 */ /* 0x004fce000f8e02ff */
[----:B------:R-:W-:Y:S05]  /*0090*/  CALL.REL.NOINC `($__internal_1_$__cuda_sm20_rem_u16) ;  /* 0x00000010002c7944 */ /* 0x000fea0003c00000 */
[----:B------:R-:W0:Y:S01]  /*00a0*/  LDCU UR4, c[0x0][0x3a4] ;  /* 0x00007480ff0477ac */ /* 0x000e220008000800 */
[----:B------:R-:W-:Y:S01]  /*00b0*/  LOP3.LUT R4, R10, 0xffff, RZ, 0xc0, !PT ;  /* 0x0000ffff0a047812 */ /* 0x000fe200078ec0ff */
[----:B------:R-:W-:-:S03]  /*00c0*/  IMAD.MOV.U32 R0, RZ, RZ, RZ ;  /* 0x000000ffff007224 */ /* 0x000fc600078e00ff */
[----:B------:R-:W-:Y:S01]  /*00d0*/  LEA.HI R7, R7, R4, RZ, 0x1f ;  /* 0x0000000407077211 */ /* 0x000fe200078ff8ff */
[----:B0-----:R-:W-:-:S03]  /*00e0*/  UISETP.NE.U32.AND UP0, UPT, UR4, URZ, UPT ;  /* 0x000000ff0400728c */ /* 0x001fc6000bf05070 */
[----:B------:R-:W-:-:S06]  /*00f0*/  UMOV UR4, URZ ;  /* 0x000000ff00047c82 */ /* 0x000fcc0008000000 */
[----:B------:R-:W-:Y:S05]  /*0100*/  BRA.U UP0, `(.L_x_115) ;  /* 0x0000000100587547 */ /* 0x000fea000b800000 */
[----:B------:R-:W0:Y:S01]  /*0110*/  I2F.U32.RP R8, R2 ;  /* 0x0000000200087306 */ /* 0x000e220000209000 */
[----:B------:R-:W1:Y:S01]  /*0120*/  LDCU UR5, c[0x0][0x3a0] ;  /* 0x00007400ff0577ac */ /* 0x000e620008000800 */
[----:B------:R-:W-:Y:S02]  /*0130*/  IADD3 R9, PT, PT, RZ, -R2, RZ ;  /* 0x80000002ff097210 */ /* 0x000fe40007ffe0ff */
[----:B------:R-:W-:-:S04]  /*0140*/  ISETP.NE.U32.AND P2, PT, R2, RZ, PT ;  /* 0x000000ff0200720c */ /* 0x000fc80003f45070 */
[----:B0-----:R-:W0:Y:S02]  /*0150*/  MUFU.RCP R8, R8 ;  /* 0x0000000800087308 */ /* 0x001e240000001000 */
[----:B0-----:R-:W-:-:S06]  /*0160*/  VIADD R4, R8, 0xffffffe ;  /* 0x0ffffffe08047836 */ /* 0x001fcc0000000000 */
[----:B------:R0:W2:Y:S02]  /*0170*/  F2I.FTZ.U32.TRUNC.NTZ R5, R4 ;  /* 0x0000000400057305 */ /* 0x0000a4000021f000 */
[----:B0-----:R-:W-:Y:S02]  /*0180*/  IMAD.MOV.U32 R4, RZ, RZ, RZ ;  /* 0x000000ffff047224 */ /* 0x001fe400078e00ff */
[----:B--2---:R-:W-:-:S04]  /*0190*/  IMAD R9, R9, R5, RZ ;  /* 0x0000000509097224 */ /* 0x004fc800078e02ff */
[----:B------:R-:W-:-:S06]  /*01a0*/  IMAD.HI.U32 R5, R5, R9, R4 ;  /* 0x0000000905057227 */ /* 0x000fcc00078e0004 */
[----:B-1----:R-:W-:-:S04]  /*01b0*/  IMAD.HI.U32 R5, R5, UR5, RZ ;  /* 0x0000000505057c27 */ /* 0x002fc8000f8e00ff */
[----:B------:R-:W-:-:S04]  /*01c0*/  IMAD.MOV R9, RZ, RZ, -R5 ;  /* 0x000000ffff097224 */ /* 0x000fc800078e0a05 */
[----:B------:R-:W-:-:S05]  /*01d0*/  IMAD R9, R2, R9, UR5 ;  /* 0x0000000502097e24 */ /* 0x000fca000f8e0209 */
[----:B------:R-:W-:-:S13]  /*01e0*/  ISETP.GE.U32.AND P0, PT, R9, R2, PT ;  /* 0x000000020900720c */ /* 0x000fda0003f06070 */
[----:B------:R-:W-:Y:S01]  /*01f0*/  @P0 IADD3 R9, PT, PT, -R2, R9, RZ ;  /* 0x0000000902090210 */ /* 0x000fe20007ffe1ff */
[----:B------:R-:W-:-:S03]  /*0200*/  @P0 VIADD R5, R5, 0x1 ;  /* 0x0000000105050836 */ /* 0x000fc60000000000 */
[----:B------:R-:W-:Y:S01]  /*0210*/  ISETP.GE.U32.AND P1, PT, R9, R2, PT ;  /* 0x000000020900720c */ /* 0x000fe20003f26070 */
[----:B------:R-:W-:-:S12]  /*0220*/  IMAD.MOV.U32 R9, RZ, RZ, RZ ;  /* 0x000000ffff097224 */ /* 0x000fd800078e00ff */
[----:B------:R-:W-:Y:S01]  /*0230*/  @P1 VIADD R5, R5, 0x1 ;  /* 0x0000000105051836 */ /* 0x000fe20000000000 */
[----:B------:R-:W-:-:S04]  /*0240*/  @!P2 LOP3.LUT R5, RZ, R2, RZ, 0x33, !PT ;  /* 0x00000002ff05a212 */ /* 0x000fc800078e33ff */
[----:B------:R-:W-:Y:S01]  /*0250*/  MOV R8, R5 ;  /* 0x0000000500087202 */ /* 0x000fe20000000f00 */
[----:B------:R-:W-:Y:S06]  /*0260*/  BRA `(.L_x_116) ;  /* 0x00000000001c7947 */ /* 0x000fec0003800000 */
.L_x_115:
[----:B------:R-:W0:Y:S01]  /*0270*/  LDC R12, c[0x0][0x3a0] ;  /* 0x0000e800ff0c7b82 */ /* 0x000e220000000800 */
[----:B------:R-:W-:Y:S01]  /*0280*/  IMAD.MOV.U32 R15, RZ, RZ, R2 ;  /* 0x000000ffff0f7224 */ /* 0x000fe200078e0002 */
[----:B------:R-:W-:-:S06]  /*0290*/  MOV R10, 0x2c0 ;  /* 0x000002c0000a7802 */ /* 0x000fcc0000000f00 */
[----:B------:R-:W1:Y:S02]  /*02a0*/  LDC R14, c[0x0][0x3a4] ;  /* 0x0000e900ff0e7b82 */ /* 0x000e640000000800 */
[----:B01----:R-:W-:Y:S05]  /*02b0*/  CALL.REL.NOINC `($__internal_0_$__cuda_sm20_div_u64) ;  /* 0x00000008008c7944 */ /* 0x003fea0003c00000 */
[----:B------:R-:W-:Y:S01]  /*02c0*/  MOV R8, R14 ;  /* 0x0000000e00087202 */ /* 0x000fe20000000f00 */
[----:B------:R-:W-:-:S07]  /*02d0*/  IMAD.MOV.U32 R9, RZ, RZ, R15 ;  /* 0x000000ffff097224 */ /* 0x000fce00078e000f */
.L_x_116:
[----:B------:R-:W0:Y:S01]  /*02e0*/  LDCU UR5, c[0x0][0x3ac] ;  /* 0x00007580ff0577ac */ /* 0x000e220008000800 */
[----:B------:R-:W-:Y:S02]  /*02f0*/  IMAD.MOV.U32 R3, RZ, RZ, RZ ;  /* 0x000000ffff037224 */ /* 0x000fe400078e00ff */
[----:B------:R-:W-:-:S04]  /*0300*/  IMAD.WIDE.U32 R4, R2, R8, R2 ;  /* 0x0000000802047225 */ /* 0x000fc800078e0002 */
[----:B------:R-:W-:Y:S01]  /*0310*/  IMAD R11, R2, R9, R5 ;  /* 0x00000009020b7224 */ /* 0x000fe200078e0205 */
[----:B0-----:R-:W-:-:S09]  /*0320*/  UISETP.NE.U32.AND UP0, UPT, UR5, URZ, UPT ;  /* 0x000000ff0500728c */ /* 0x001fd2000bf05070 */
[----:B------:R-:W-:Y:S05]  /*0330*/  BRA.U UP0, `(.L_x_117) ;  /* 0x0000000100547547 */ /* 0x000fea000b800000 */
[----:B------:R-:W0:Y:S01]  /*0340*/  I2F.U32.RP R10, R2 ;  /* 0x00000002000a7306 */ /* 0x000e220000209000 */
[----:B------:R-:W1:Y:S01]  /*0350*/  LDCU UR4, c[0x0][0x3a8] ;  /* 0x00007500ff0477ac */ /* 0x000e620008000800 */
[----:B------:R-:W-:Y:S01]  /*0360*/  IMAD.MOV R15, RZ, RZ, -R2 ;  /* 0x000000ffff0f7224 */ /* 0x000fe200078e0a02 */
[----:B------:R-:W-:-:S05]  /*0370*/  ISETP.NE.U32.AND P2, PT, R2, RZ, PT ;  /* 0x000000ff0200720c */ /* 0x000fca0003f45070 */
[----:B0-----:R-:W0:Y:S02]  /*0380*/  MUFU.RCP R10, R10 ;  /* 0x0000000a000a7308 */ /* 0x001e240000001000 */
[----:B0-----:R-:W-:-:S06]  /*0390*/  IADD3 R8, PT, PT, R10, 0xffffffe, RZ ;  /* 0x0ffffffe0a087810 */ /* 0x001fcc0007ffe0ff */
[----:B------:R0:W2:Y:S02]  /*03a0*/  F2I.FTZ.U32.TRUNC.NTZ R9, R8 ;  /* 0x0000000800097305 */ /* 0x0000a4000021f000 */
[----:B0-----:R-:W-:Y:S02]  /*03b0*/  IMAD.MOV.U32 R8, RZ, RZ, RZ ;  /* 0x000000ffff087224 */ /* 0x001fe400078e00ff */
[----:B--2---:R-:W-:-:S04]  /*03c0*/  IMAD R15, R15, R9, RZ ;  /* 0x000000090f0f7224 */ /* 0x004fc800078e02ff */
[----:B------:R-:W-:-:S06]  /*03d0*/  IMAD.HI.U32 R15, R9, R15, R8 ;  /* 0x0000000f090f7227 */ /* 0x000fcc00078e0008 */
[----:B-1----:R-:W-:-:S04]  /*03e0*/  IMAD.HI.U32 R14, R15, UR4, RZ ;  /* 0x000000040f0e7c27 */ /* 0x002fc8000f8e00ff */
[----:B------:R-:W-:Y:S01]  /*03f0*/  IMAD.MOV.U32 R15, RZ, RZ, RZ ;  /* 0x000000ffff0f7224 */ /* 0x000fe200078e00ff */
[----:B------:R-:W-:-:S05]  /*0400*/  IADD3 R9, PT, PT, -R14, RZ, RZ ;  /* 0x000000ff0e097210 */ /* 0x000fca0007ffe1ff */
[----:B------:R-:W-:-:S05]  /*0410*/  IMAD R9, R2, R9, UR4 ;  /* 0x0000000402097e24 */ /* 0x000fca000f8e0209 */
[----:B------:R-:W-:-:S13]  /*0420*/  ISETP.GE.U32.AND P0, PT, R9, R2, PT ;  /* 0x000000020900720c */ /* 0x000fda0003f06070 */
[----:B------:R-:W-:Y:S02]  /*0430*/  @P0 IMAD.IADD R9, R9, 0x1, -R2 ;  /* 0x0000000109090824 */ /* 0x000fe400078e0a02 */
[----:B------:R-:W-:-:S03]  /*0440*/  @P0 VIADD R14, R14, 0x1 ;  /* 0x000000010e0e0836 */ /* 0x000fc60000000000 */
[----:B------:R-:W-:-:S13]  /*0450*/  ISETP.GE.U32.AND P1, PT, R9, R2, PT ;  /* 0x000000020900720c */ /* 0x000fda0003f26070 */
[----:B------:R-:W-:Y:S02]  /*0460*/  @P1 IADD3 R14, PT, PT, R14, 0x1, RZ ;  /* 0x000000010e0e1810 */ /* 0x000fe40007ffe0ff */
[----:B------:R-:W-:Y:S01]  /*0470*/  @!P2 LOP3.LUT R14, RZ, R2, RZ, 0x33, !PT ;  /* 0x00000002ff0ea212 */ /* 0x000fe200078e33ff */
[----:B------:R-:W-:Y:S06]  /*0480*/  BRA `(.L_x_118) ;  /* 0x0000000000147947 */ /* 0x000fec0003800000 */
.L_x_117:
[----:B------:R-:W0:Y:S01]  /*0490*/  LDC R12, c[0x0][0x3a8] ;  /* 0x0000ea00ff0c7b82 */ /* 0x000e220000000800 */
[----:B------:R-:W-:Y:S01]  /*04a0*/  IMAD.MOV.U32 R15, RZ, RZ, R2 ;  /* 0x000000ffff0f7224 */ /* 0x000fe200078e0002 */
[----:B------:R-:W-:-:S06]  /*04b0*/  MOV R10, 0x4e0 ;  /* 0x000004e0000a7802 */ /* 0x000fcc0000000f00 */
[----:B------:R-:W1:Y:S02]  /*04c0*/  LDC R14, c[0x0][0x3ac] ;  /* 0x0000eb00ff0e7b82 */ /* 0x000e640000000800 */
[----:B01----:R-:W-:Y:S05]  /*04d0*/  CALL.REL.NOINC `($__internal_0_$__cuda_sm20_div_u64) ;  /* 0x0000000800047944 */ /* 0x003fea0003c00000 */
.L_x_118:
[----:B------:R-:W-:Y:S01]  /*04e0*/  ISETP.GE.U32.AND P0, PT, R13, R2, PT ;  /* 0x000000020d00720c */ /* 0x000fe20003f06070 */
[----:B------:R-:W-:Y:S01]  /*04f0*/  HFMA2 R3, -RZ, RZ, 0, 0 ;  /* 0x00000000ff037431 */ /* 0x000fe200000001ff */
[----:B------:R-:W0:Y:S01]  /*0500*/  LDCU.64 UR6, c[0x0][0x358] ;  /* 0x00006b00ff0677ac */ /* 0x000e220008000a00 */
[----:B------:R-:W1:Y:S01]  /*0510*/  LDCU.64 UR8, c[0x0][0x3a0] ;  /* 0x00007400ff0877ac */ /* 0x000e620008000a00 */
[----:B------:R-:W-:-:S04]  /*0520*/  IMAD.WIDE.U32 R8, R2, R14, R2 ;  /* 0x0000000e02087225 */ /* 0x000fc800078e0002 */
[----:B------:R-:W-:-:S05]  /*0530*/  IMAD R13, R2, R15, R9 ;  /* 0x0000000f020d7224 */ /* 0x000fca00078e0209 */
[----:B------:R-:W-:Y:S05]  /*0540*/  @!P0 BRA `(.L_x_119) ;  /* 0x0000000400648947 */ /* 0x000fea0003800000 */
[----:B------:R-:W-:-:S04]  /*0550*/  ISETP.GT.U32.AND P0, PT, R8, R7, PT ;  /* 0x000000070800720c */ /* 0x000fc80003f04070 */
[----:B------:R-:W-:-:S13]  /*0560*/  ISETP.GT.U32.AND.EX P0, PT, R13, R0, PT, P0 ;  /* 0x000000000d00720c */ /* 0x000fda0003f04100 */
[----:B01----:R-:W-:Y:S05]  /*0570*/  @!P0 EXIT ;  /* 0x000000000000894d */ /* 0x003fea0003800000 */
[----:B------:R-:W0:Y:S01]  /*0580*/  LDC R4, c[0x0][0x3b0] ;  /* 0x0000ec00ff047b82 */ /* 0x000e220000000800 */
[----:B------:R-:W1:Y:S02]  /*0590*/  LDCU UR4, c[0x0][0x370] ;  /* 0x00006e00ff0477ac */ /* 0x000e640008000800 */
[----:B-1----:R-:W-:Y:S01]  /*05a0*/  IMAD R6, R6, UR4, RZ ;  /* 0x0000000406067c24 */ /* 0x002fe2000f8e02ff */
[C---:B0-----:R-:W-:Y:S02]  /*05b0*/  LOP3.LUT R14, R4.reuse, 0x7ffffffc, RZ, 0xc0, !PT ;  /* 0x7ffffffc040e7812 */ /* 0x041fe400078ec0ff */
[----:B------:R-:W-:Y:S02]  /*05c0*/  LOP3.LUT R4, R4, 0x3, RZ, 0xc0, !PT ;  /* 0x0000000304047812 */ /* 0x000fe400078ec0ff */
[----:B------:R-:W-:Y:S01]  /*05d0*/  SHF.R.U32.HI R6, RZ, 0x1, R6 ;  /* 0x00000001ff067819 */ /* 0x000fe20000011606 */
[----:B------:R-:W-:-:S07]  /*05e0*/  IMAD.MOV R5, RZ, RZ, -R14 ;  /* 0x000000ffff057224 */ /* 0x000fce00078e0a0e */
.L_x_127:
[----:B0-----:R-:W0:Y:S01]  /*05f0*/  LDC R10, c[0x0][0x3b0] ;  /* 0x0000ec00ff0a7b82 */ /* 0x001e220000000800 */
[----:B------:R-:W1:Y:S02]  /*0600*/  LDCU.64 UR4, c[0x0][0x3a8] ;  /* 0x00007500ff0477ac */ /* 0x000e640008000a00 */
[----:B-1----:R-:W-:Y:S02]  /*0610*/  ISETP.GE.U32.AND P1, PT, R7, UR4, PT ;  /* 0x0000000407007c0c */ /* 0x002fe4000bf26070 */
[----:B0-----:R-:W-:-:S04]  /*0620*/  ISETP.GE.AND P0, PT, R10, 0x1, PT ;  /* 0x000000010a00780c */ /* 0x001fc80003f06270 */
[----:B------:R-:W-:-:S13]  /*0630*/  ISETP.GE.U32.OR.EX P0, PT, R0, UR5, !P0, P1 ;  /* 0x0000000500007c0c */ /* 0x000fda000c706510 */
[----:B------:R-:W-:Y:S05]  /*0640*/  @P0 BRA `(.L_x_120) ;  /* 0x0000000400040947 */ /* 0x000fea0003800000 */
[----:B------:R-:W0:Y:S02]  /*0650*/  LDCU.64 UR4, c[0x0][0x398] ;  /* 0x00007300ff0477ac */ /* 0x000e240008000a00 */
[----:B0-----:R-:W-:-:S04]  /*0660*/  LEA R2, P0, R7, UR4, 0x2 ;  /* 0x0000000407027c11 */ /* 0x001fc8000f8010ff */
[----:B------:R-:W-:-:S05]  /*0670*/  LEA.HI.X R3, R7, UR5, R0, 0x2, P0 ;  /* 0x0000000507037c11 */ /* 0x000fca00080f1400 */
[----:B------:R0:W5:Y:S01]  /*0680*/  LDG.E R11, desc[UR6][R2.64] ;  /* 0x00000006020b7981 */ /* 0x000162000c1e1900 */
[----:B------:R-:W-:-:S13]  /*0690*/  ISETP.GE.U32.AND P0, PT, R10, 0x4, PT ;  /* 0x000000040a00780c */ /* 0x000fda0003f06070 */
[----:B0-----:R-:W-:Y:S05]  /*06a0*/  @!P0 BRA `(.L_x_121) ;  /* 0x0000000000c88947 */ /* 0x001fea0003800000 */
        /* <DEDUP_REMOVED lines=9> */
.L_x_124:
        /* <DEDUP_REMOVED lines=19> */
.L_x_123:
        /* <DEDUP_REMOVED lines=13> */
.L_x_125:
[----:B------:R-:W-:-:S13]  /*0940*/  ISETP.NE.OR P0, PT, R10, RZ, P0 ;  /* 0x000000ff0a00720c */ /* 0x000fda0000705670 */
[----:B------:R-:W-:Y:S05]  /*0950*/  @!P0 BRA `(.L_x_121) ;  /* 0x00000000001c8947 */ /* 0x000fea0003800000 */
.L_x_122:
[----:B------:R-:W-:Y:S02]  /*0960*/  VIADD R10, R10, 0x4 ;  /* 0x000000040a0a7836 */ /* 0x000fe40000000000 */
[----:B-----5:R-:W-:-:S03]  /*0970*/  FADD R12, R11, R11 ;  /* 0x0000000b0b0c7221 */ /* 0x020fc60000000000 */
[----:B------:R-:W-:Y:S01]  /*0980*/  ISETP.NE.AND P0, PT, R10, RZ, PT ;  /* 0x000000ff0a00720c */ /* 0x000fe20003f05270 */
[----:B------:R-:W-:-:S04]  /*0990*/  FFMA R11, R11, 2, R12 ;  /* 0x400000000b0b7823 */ /* 0x000fc8000000000c */
[----:B------:R-:W-:-:S04]  /*09a0*/  FADD R12, R11, R11 ;  /* 0x0000000b0b0c7221 */ /* 0x000fc80000000000 */
[----:B------:R-:W-:-:S04]  /*09b0*/  FFMA R11, R11, 2, R12 ;  /* 0x400000000b0b7823 */ /* 0x000fc8000000000c */
[----:B------:R-:W-:Y:S05]  /*09c0*/  @P0 BRA `(.L_x_122) ;  /* 0xfffffffc00e40947 */ /* 0x000fea000383ffff */
.L_x_121:
        /* <DEDUP_REMOVED lines=8> */
.L_x_126:
[----:B-----5:R0:W-:Y:S02]  /*0a50*/  STG.E desc[UR6][R2.64], R11 ;  /* 0x0000000b02007986 */ /* 0x0201e4000c101906 */
.L_x_120:
[----:B------:R-:W-:Y:S01]  /*0a60*/  IADD3 R7, P0, PT, R6, R7, RZ ;  /* 0x0000000706077210 */ /* 0x000fe20007f1e0ff */
[----:B------:R-:W-:Y:S05]  /*0a70*/  WARPSYNC.ALL ;  /* 0x0000000000007948 */ /* 0x000fea0003800000 */
[----:B------:R-:W-:Y:S01]  /*0a80*/  IMAD.X R0, RZ, RZ, R0, P0 ;  /* 0x000000ffff007224 */ /* 0x000fe200000e0600 */
[----:B------:R-:W-:Y:S01]  /*0a90*/  BAR.SYNC.DEFER_BLOCKING 0x1, 0x80 ;  /* 0x0042000000007b1d */ /* 0x000fe20000010000 */
[----:B------:R-:W-:-:S04]  /*0aa0*/  ISETP.GE.U32.AND P0, PT, R7, R8, PT ;  /* 0x000000080700720c */ /* 0x000fc80003f06070 */
[----:B------:R-:W-:-:S13]  /*0ab0*/  ISETP.GE.U32.AND.EX P0, PT, R0, R13, PT, P0 ;  /* 0x0000000d0000720c */ /* 0x000fda0003f06100 */
[----:B------:R-:W-:Y:S05]  /*0ac0*/  @!P0 BRA `(.L_x_127) ;  /* 0xfffffff800c88947 */ /* 0x000fea000383ffff */
[----:B------:R-:W-:Y:S05]  /*0ad0*/  EXIT ;  /* 0x000000000000794d */ /* 0x000fea0003800000 */
.L_x_119:
[----:B------:R-:W-:-:S04]  /*0ae0*/  ISETP.GT.U32.AND P0, PT, R4, R7, PT ;  /* 0x000000070400720c */ /* 0x000fc80003f04070 */
[----:B------:R-:W-:-:S13]  /*0af0*/  ISETP.GT.U32.AND.EX P0, PT, R11, R0, PT, P0 ;  /* 0x000000000b00720c */ /* 0x000fda0003f04100 */
[----:B01----:R-:W-:Y:S05]  /*0b00*/  @!P0 EXIT ;  /* 0x000000000000894d */ /* 0x003fea0003800000 */
[----:B------:R-:W0:Y:S02]  /*0b10*/  LDCU UR4, c[0x0][0x370] ;  /* 0x00006e00ff0477ac */ /* 0x000e240008000800 */
[----:B0-----:R-:W-:-:S05]  /*0b20*/  IMAD R6, R6, UR4, RZ ;  /* 0x0000000406067c24 */ /* 0x001fca000f8e02ff */
[----:B------:R-:W-:-:S07]  /*0b30*/  SHF.R.U32.HI R6, RZ, 0x1, R6 ;  /* 0x00000001ff067819 */ /* 0x000fce0000011606 */
.L_x_128:
[----:B------:R-:W-:Y:S01]  /*0b40*/  ISETP.GE.U32.AND P0, PT, R7, UR8, PT ;  /* 0x0000000807007c0c */ /* 0x000fe2000bf06070 */
[----:B------:R-:W0:Y:S03]  /*0b50*/  LDC.64 R8, c[0x0][0x380] ;  /* 0x0000e000ff087b82 */ /* 0x000e260000000a00 */
[----:B------:R-:W-:-:S05]  /*0b60*/  ISETP.GE.U32.AND.EX P0, PT, R0, UR9, PT, P0 ;  /* 0x0000000900007c0c */ /* 0x000fca000bf06100 */
[----:B------:R-:W1:Y:S08]  /*0b70*/  LDC.64 R12, c[0x0][0x388] ;  /* 0x0000e200ff0c7b82 */ /* 0x000e700000000a00 */
[----:B------:R-:W2:Y:S01]  /*0b80*/  @!P0 LDC.64 R14, c[0x0][0x390] ;  /* 0x0000e400ff0e8b82 */ /* 0x000ea20000000a00 */
[C---:B------:R-:W-:Y:S02]  /*0b90*/  @!P0 SHF.L.U32 R3, R7.reuse, 0x2, RZ ;  /* 0x0000000207038819 */ /* 0x040fe400000006ff */
[----:B------:R-:W-:-:S02]  /*0ba0*/  @!P0 SHF.L.U64.HI R10, R7, 0x2, R0 ;  /* 0x00000002070a8819 */ /* 0x000fc40000010200 */
[----:B0-----:R-:W-:-:S05]  /*0bb0*/  @!P0 IADD3 R8, P1, PT, R3, R8, RZ ;  /* 0x0000000803088210 */ /* 0x001fca0007f3e0ff */
[----:B------:R-:W-:Y:S01]  /*0bc0*/  @!P0 IMAD.X R9, R10, 0x1, R9, P1 ;  /* 0x000000010a098824 */ /* 0x000fe200008e0609 */
[----:B-1----:R-:W-:-:S04]  /*0bd0*/  @!P0 IADD3 R12, P2, PT, R3, R12, RZ ;  /* 0x0000000c030c8210 */ /* 0x002fc80007f5e0ff */
[----:B------:R-:W3:Y:S01]  /*0be0*/  @!P0 LDG.E R8, desc[UR6][R8.64] ;  /* 0x0000000608088981 */ /* 0x000ee2000c1e1900 */
[----:B------:R-:W-:Y:S02]  /*0bf0*/  @!P0 IADD3.X R13, PT, PT, R10, R13, RZ, P2, !PT ;  /* 0x0000000d0a0d8210 */ /* 0x000fe400017fe4ff */
[----:B--2---:R-:W-:-:S04]  /*0c00*/  @!P0 IADD3 R2, P3, PT, R3, R14, RZ ;  /* 0x0000000e03028210 */ /* 0x004fc80007f7e0ff */
[----:B------:R-:W3:Y:S01]  /*0c10*/  @!P0 LDG.E R13, desc[UR6][R12.64] ;  /* 0x000000060c0d8981 */ /* 0x000ee2000c1e1900 */
[----:B------:R-:W-:-:S05]  /*0c20*/  @!P0 IMAD.X R3, R10, 0x1, R15, P3 ;  /* 0x000000010a038824 */ /* 0x000fca00018e060f */
[----:B------:R-:W2:Y:S01]  /*0c30*/  @!P0 LDG.E R15, desc[UR6][R2.64] ;  /* 0x00000006020f8981 */ /* 0x000ea2000c1e1900 */
[----:B------:R-:W-:Y:S05]  /*0c40*/  WARPSYNC.ALL ;  /* 0x0000000000007948 */ /* 0x000fea0003800000 */
[----:B---3--:R-:W-:-:S04]  /*0c50*/  @!P0 FADD R10, R8, R13 ;  /* 0x0000000d080a8221 */ /* 0x008fc80000000000 */
[----:B--2---:R-:W-:-:S05]  /*0c60*/  @!P0 FADD R15, R10, R15 ;  /* 0x0000000f0a0f8221 */ /* 0x004fca0000000000 */
[----:B------:R0:W-:Y:S01]  /*0c70*/  @!P0 STG.E desc[UR6][R2.64], R15 ;  /* 0x0000000f02008986 */ /* 0x0001e2000c101906 */
[----:B------:R-:W-:Y:S01]  /*0c80*/  BAR.SYNC.DEFER_BLOCKING 0x0, 0x80 ;  /* 0x0002000000007b1d */ /* 0x000fe20000010000 */
[----:B------:R-:W-:-:S04]  /*0c90*/  IADD3 R7, P0, PT, R6, R7, RZ ;  /* 0x0000000706077210 */ /* 0x000fc80007f1e0ff */
[----:B------:R-:W-:Y:S02]  /*0ca0*/  IADD3.X R0, PT, PT, RZ, R0, RZ, P0, !PT ;  /* 0x00000000ff007210 */ /* 0x000fe400007fe4ff */
[----:B------:R-:W-:-:S04]  /*0cb0*/  ISETP.GE.U32.AND P0, PT, R7, R4, PT ;  /* 0x000000040700720c */ /* 0x000fc80003f06070 */
[----:B------:R-:W-:-:S13]  /*0cc0*/  ISETP.GE.U32.AND.EX P0, PT, R0, R11, PT, P0 ;  /* 0x0000000b0000720c */ /* 0x000fda0003f06100 */
[----:B0-----:R-:W-:Y:S05]  /*0cd0*/  @!P0 BRA `(.L_x_128) ;  /* 0xfffffffc00988947 */ /* 0x001fea000383ffff */
[----:B------:R-:W-:Y:S05]  /*0ce0*/  EXIT ;  /* 0x000000000000794d */ /* 0x000fea0003800000 */
        .weak           $__internal_0_$__cuda_sm20_div_u64
        .type           $__internal_0_$__cuda_sm20_div_u64,@function
        .size           $__internal_0_$__cuda_sm20_div_u64,($__internal_1_$__cuda_sm20_rem_u16 - $__internal_0_$__cuda_sm20_div_u64)
$__internal_0_$__cuda_sm20_div_u64:
[----:B------:R-:W-:Y:S01]  /*0cf0*/  MOV R18, R15 ;  /* 0x0000000f00127202 */ /* 0x000fe20000000f00 */
[----:B------:R-:W-:-:S05]  /*0d00*/  IMAD.U32 R19, RZ, RZ, UR4 ;  /* 0x00000004ff137e24 */ /* 0x000fca000f8e00ff */
[----:B------:R-:W0:Y:S08]  /*0d10*/  I2F.U64.RP R18, R18 ;  /* 0x0000001200127312 */ /* 0x000e300000309000 */
[----:B0-----:R-:W0:Y:S02]  /*0d20*/  MUFU.RCP R8, R18 ;  /* 0x0000001200087308 */ /* 0x001e240000001000 */
[----:B0-----:R-:W-:-:S06]  /*0d30*/  VIADD R8, R8, 0x1ffffffe ;  /* 0x1ffffffe08087836 */ /* 0x001fcc0000000000 */
[----:B------:R-:W0:Y:S02]  /*0d40*/  F2I.U64.TRUNC R8, R8 ;  /* 0x0000000800087311 */ /* 0x000e24000020d800 */
[----:B0-----:R-:W-:-:S04]  /*0d50*/  IMAD.WIDE.U32 R16, R8, R15, RZ ;  /* 0x0000000f08107225 */ /* 0x001fc800078e00ff */
[----:B------:R-:W-:Y:S01]  /*0d60*/  IMAD R17, R8, UR4, R17 ;  /* 0x0000000408117c24 */ /* 0x000fe2000f8e0211 */
[----:B------:R-:W-:-:S03]  /*0d70*/  IADD3 R21, P0, PT, RZ, -R16, RZ ;  /* 0x80000010ff157210 */ /* 0x000fc60007f1e0ff */
[----:B------:R-:W-:Y:S02]  /*0d80*/  IMAD R17, R9, R15, R17 ;  /* 0x0000000f09117224 */ /* 0x000fe400078e0211 */
[----:B------:R-:W-:-:S03]  /*0d90*/  IMAD.HI.U32 R16, R8, R21, RZ ;  /* 0x0000001508107227 */ /* 0x000fc600078e00ff */
[----:B------:R-:W-:Y:S01]  /*0da0*/  IADD3.X R23, PT, PT, RZ, ~R17, RZ, P0, !PT ;  /* 0x80000011ff177210 */ /* 0x000fe200007fe4ff */
[----:B------:R-:W-:-:S04]  /*0db0*/  IMAD.MOV.U32 R17, RZ, RZ, R8 ;  /* 0x000000ffff117224 */ /* 0x000fc800078e0008 */
[----:B------:R-:W-:-:S04]  /*0dc0*/  IMAD.WIDE.U32 R16, P0, R8, R23, R16 ;  /* 0x0000001708107225 */ /* 0x000fc80007800010 */
[C---:B------:R-:W-:Y:S02]  /*0dd0*/  IMAD R19, R9.reuse, R23, RZ ;  /* 0x0000001709137224 */ /* 0x040fe400078e02ff */
[----:B------:R-:W-:-:S04]  /*0de0*/  IMAD.HI.U32 R16, P1, R9, R21, R16 ;  /* 0x0000001509107227 */ /* 0x000fc80007820010 */
[----:B------:R-:W-:Y:S01]  /*0df0*/  IMAD.HI.U32 R23, R9, R23, RZ ;  /* 0x0000001709177227 */ /* 0x000fe200078e00ff */
[----:B------:R-:W-:-:S04]  /*0e00*/  IADD3 R17, P2, PT, R19, R16, RZ ;  /* 0x0000001013117210 */ /* 0x000fc80007f5e0ff */
[----:B------:R-:W-:Y:S01]  /*0e10*/  IADD3.X R16, PT, PT, R23, R9, RZ, P0, !PT ;  /* 0x0000000917107210 */ /* 0x000fe200007fe4ff */
[----:B------:R-:W-:-:S03]  /*0e20*/  IMAD.WIDE.U32 R8, R17, R15, RZ ;  /* 0x0000000f11087225 */ /* 0x000fc600078e00ff */
[----:B------:R-:W-:Y:S01]  /*0e30*/  IADD3.X R18, PT, PT, RZ, RZ, R16, P2, P1 ;  /* 0x000000ffff127210 */ /* 0x000fe200017e2410 */
[----:B------:R-:W-:Y:S01]  /*0e40*/  IMAD R9, R17, UR4, R9 ;  /* 0x0000000411097c24 */ /* 0x000fe2000f8e0209 */
[----:B------:R-:W-:-:S03]  /*0e50*/  IADD3 R19, P0, PT, RZ, -R8, RZ ;  /* 0x80000008ff137210 */ /* 0x000fc60007f1e0ff */
[----:B------:R-:W-:Y:S02]  /*0e60*/  IMAD R9, R18, R15, R9 ;  /* 0x0000000f12097224 */ /* 0x000fe400078e0209 */
[----:B------:R-:W-:-:S04]  /*0e70*/  IMAD.HI.U32 R16, R17, R19, RZ ;  /* 0x0000001311107227 */ /* 0x000fc800078e00ff */
[----:B------:R-:W-:-:S04]  /*0e80*/  IMAD.X R9, RZ, RZ, ~R9, P0 ;  /* 0x000000ffff097224 */ /* 0x000fc800000e0e09 */
[----:B------:R-:W-:-:S04]  /*0e90*/  IMAD.WIDE.U32 R16, P0, R17, R9, R16 ;  /* 0x0000000911107225 */ /* 0x000fc80007800010 */
[C---:B------:R-:W-:Y:S02]  /*0ea0*/  IMAD R8, R18.reuse, R9, RZ ;  /* 0x0000000912087224 */ /* 0x040fe400078e02ff */
[----:B------:R-:W-:-:S04]  /*0eb0*/  IMAD.HI.U32 R17, P1, R18, R19, R16 ;  /* 0x0000001312117227 */ /* 0x000fc80007820010 */
[----:B------:R-:W-:Y:S01]  /*0ec0*/  IMAD.HI.U32 R9, R18, R9, RZ ;  /* 0x0000000912097227 */ /* 0x000fe200078e00ff */
[----:B------:R-:W-:-:S04]  /*0ed0*/  IADD3 R17, P2, PT, R8, R17, RZ ;  /* 0x0000001108117210 */ /* 0x000fc80007f5e0ff */
[----:B------:R-:W-:Y:S01]  /*0ee0*/  IADD3.X R18, PT, PT, R9, R18, RZ, P0, !PT ;  /* 0x0000001209127210 */ /* 0x000fe200007fe4ff */
[----:B------:R-:W-:-:S03]  /*0ef0*/  IMAD.HI.U32 R8, R17, R12, RZ ;  /* 0x0000000c11087227 */ /* 0x000fc600078e00ff */
[----:B------:R-:W-:Y:S01]  /*0f00*/  IADD3.X R19, PT, PT, RZ, RZ, R18, P2, P1 ;  /* 0x000000ffff137210 */ /* 0x000fe200017e2412 */
[----:B------:R-:W-:Y:S02]  /*0f10*/  IMAD.MOV.U32 R9, RZ, RZ, RZ ;  /* 0x000000ffff097224 */ /* 0x000fe400078e00ff */
[----:B------:R-:W-:-:S04]  /*0f20*/  IMAD.WIDE.U32 R8, R17, R14, R8 ;  /* 0x0000000e11087225 */ /* 0x000fc800078e0008 */
[C---:B------:R-:W-:Y:S02]  /*0f30*/  IMAD R17, R19.reuse, R14, RZ ;  /* 0x0000000e13117224 */ /* 0x040fe400078e02ff */
[----:B------:R-:W-:-:S04]  /*0f40*/  IMAD.HI.U32 R8, P0, R19, R12, R8 ;  /* 0x0000000c13087227 */ /* 0x000fc80007800008 */
[----:B------:R-:W-:Y:S01]  /*0f50*/  IMAD.HI.U32 R16, R19, R14, RZ ;  /* 0x0000000e13107227 */ /* 0x000fe200078e00ff */
[----:B------:R-:W-:-:S04]  /*0f60*/  IADD3 R17, P1, PT, R17, R8, RZ ;  /* 0x0000000811117210 */ /* 0x000fc80007f3e0ff */
[----:B------:R-:W-:Y:S01]  /*0f70*/  IADD3.X R16, PT, PT, R16, RZ, RZ, P0, !PT ;  /* 0x000000ff10107210 */ /* 0x000fe200007fe4ff */
[----:B------:R-:W-:-:S04]  /*0f80*/  IMAD.WIDE.U32 R8, R17, R15, RZ ;  /* 0x0000000f11087225 */ /* 0x000fc800078e00ff */
[----:B------:R-:W-:Y:S01]  /*0f90*/  IMAD.X R16, RZ, RZ, R16, P1 ;  /* 0x000000ffff107224 */ /* 0x000fe200008e0610 */
[----:B------:R-:W-:Y:S01]  /*0fa0*/  IADD3 R18, P1, PT, -R8, R12, RZ ;  /* 0x0000000c08127210 */ /* 0x000fe20007f3e1ff */
[C---:B------:R-:W-:Y:S01]  /*0fb0*/  IMAD R9, R17.reuse, UR4, R9 ;  /* 0x0000000411097c24 */ /* 0x040fe2000f8e0209 */
[----:B------:R-:W-:Y:S02]  /*0fc0*/  IADD3 R8, P2, PT, R17, 0x1, RZ ;  /* 0x0000000111087810 */ /* 0x000fe40007f5e0ff */
[-C--:B------:R-:W-:Y:S01]  /*0fd0*/  ISETP.GE.U32.AND P0, PT, R18, R15.reuse, PT ;  /* 0x0000000f1200720c */ /* 0x080fe20003f06070 */
[----:B------:R-:W-:-:S05]  /*0fe0*/  IMAD R9, R16, R15, R9 ;  /* 0x0000000f10097224 */ /* 0x000fca00078e0209 */
[----:B------:R-:W-:Y:S01]  /*0ff0*/  IADD3.X R19, PT, PT, ~R9, R14, RZ, P1, !PT ;  /* 0x0000000e09137210 */ /* 0x000fe20000ffe5ff */
[----:B------:R-:W-:Y:S01]  /*1000*/  IMAD.X R9, RZ, RZ, R16, P2 ;  /* 0x000000ffff097224 */ /* 0x000fe200010e0610 */
[-C--:B------:R-:W-:Y:S02]  /*1010*/  IADD3 R12, P1, PT, -R15, R18.reuse, RZ ;  /* 0x000000120f0c7210 */ /* 0x080fe40007f3e1ff */
[C---:B------:R-:W-:Y:S02]  /*1020*/  ISETP.GE.U32.AND.EX P0, PT, R19.reuse, UR4, PT, P0 ;  /* 0x0000000413007c0c */ /* 0x040fe4000bf06100 */
[----:B------:R-:W-:Y:S02]  /*1030*/  IADD3.X R14, PT, PT, R19, ~UR4, RZ, P1, !PT ;  /* 0x80000004130e7c10 */ /* 0x000fe40008ffe4ff */
[----:B------:R-:W-:Y:S02]  /*1040*/  SEL R12, R12, R18, P0 ;  /* 0x000000120c0c7207 */ /* 0x000fe40000000000 */
[----:B------:R-:W-:-:S02]  /*1050*/  SEL R17, R8, R17, P0 ;  /* 0x0000001108117207 */ /* 0x000fc40000000000 */
[----:B------:R-:W-:Y:S02]  /*1060*/  SEL R8, R14, R19, P0 ;  /* 0x000000130e087207 */ /* 0x000fe40000000000 */
[----:B------:R-:W-:Y:S01]  /*1070*/  SEL R16, R9, R16, P0 ;  /* 0x0000001009107207 */ /* 0x000fe20000000000 */
[----:B------:R-:W-:Y:S01]  /*1080*/  HFMA2 R9, -RZ, RZ, 0, 0 ;  /* 0x00000000ff097431 */ /* 0x000fe200000001ff */
[----:B------:R-:W-:Y:S02]  /*1090*/  ISETP.GE.U32.AND P0, PT, R12, R15, PT ;  /* 0x0000000f0c00720c */ /* 0x000fe40003f06070 */
[----:B------:R-:W-:Y:S02]  /*10a0*/  IADD3 R14, P2, PT, R17, 0x1, RZ ;  /* 0x00000001110e7810 */ /* 0x000fe40007f5e0ff */
[----:B------:R-:W-:Y:S02]  /*10b0*/  ISETP.NE.U32.AND P1, PT, R15, RZ, PT ;  /* 0x000000ff0f00720c */ /* 0x000fe40003f25070 */
[----:B------:R-:W-:Y:S01]  /*10c0*/  ISETP.GE.U32.AND.EX P0, PT, R8, UR4, PT, P0 ;  /* 0x0000000408007c0c */ /* 0x000fe2000bf06100 */
[----:B------:R-:W-:Y:S01]  /*10d0*/  IMAD.MOV.U32 R8, RZ, RZ, R10 ;  /* 0x000000ffff087224 */ /* 0x000fe200078e000a */
[----:B------:R-:W-:-:S02]  /*10e0*/  IADD3.X R15, PT, PT, RZ, R16, RZ, P2, !PT ;  /* 0x00000010ff0f7210 */ /* 0x000fc400017fe4ff */
[----:B------:R-:W-:Y:S02]  /*10f0*/  ISETP.NE.AND.EX P1, PT, RZ, UR4, PT, P1 ;  /* 0x00000004ff007c0c */ /* 0x000fe4000bf25310 */
[----:B------:R-:W-:Y:S02]  /*1100*/  SEL R14, R14, R17, P0 ;  /* 0x000000110e0e7207 */ /* 0x000fe40000000000 */
[----:B------:R-:W-:Y:S02]  /*1110*/  SEL R15, R15, R16, P0 ;  /* 0x000000100f0f7207 */ /* 0x000fe40000000000 */
[----:B------:R-:W-:Y:S02]  /*1120*/  SEL R14, R14, 0xffffffff, P1 ;  /* 0xffffffff0e0e7807 */ /* 0x000fe40000800000 */
[----:B------:R-:W-:Y:S01]  /*1130*/  SEL R15, R15, 0xffffffff, P1 ;  /* 0xffffffff0f0f7807 */ /* 0x000fe20000800000 */
[----:B------:R-:W-:Y:S06]  /*1140*/  RET.REL.NODEC R8 `(_Z21fused_kernel2_barrierPfS_S_S_mmi) ;  /* 0xffffffec08ac7950 */ /* 0x000fec0003c3ffff */
        .weak           $__internal_1_$__cuda_sm20_rem_u16
        .type           $__internal_1_$__cuda_sm20_rem_u16,@function
        .size           $__internal_1_$__cuda_sm20_rem_u16,(.L_x_208 - $__internal_1_$__cuda_sm20_rem_u16)
$__internal_1_$__cuda_sm20_rem_u16:
[----:B------:R-:W0:Y:S01]  /*1150*/  I2F.U16 R4, R5 ;  /* 0x0000000500047306 */ /* 0x000e220000101000 */
[----:B------:R-:W-:Y:S01]  /*1160*/  IMAD.MOV.U32 R8, RZ, RZ, 0x4b800000 ;  /* 0x4b800000ff087424 */ /* 0x000fe200078e00ff */
[C---:B0-----:R-:W-:Y:S02]  /*1170*/  FSETP.GEU.AND P1, PT, |R4|.reuse, 1.175494350822287508e-38, PT ;  /* 0x008000000400780b */ /* 0x041fe40003f2e200 */
[----:B------:R-:W-:Y:S02]  /*1180*/  FSETP.GT.AND P0, PT, |R4|, 8.50705917302346158658e+37, PT ;  /* 0x7e8000000400780b */ /* 0x000fe40003f04200 */
[----:B------:R-:W-:-:S04]  /*1190*/  FSEL R8, R8, 1, !P1 ;  /* 0x3f80000008087808 */ /* 0x000fc80004800000 */
[----:B------:R-:W-:Y:S02]  /*11a0*/  FSEL R9, R8, 0.25, !P0 ;  /* 0x3e80000008097808 */ /* 0x000fe40004000000 */
[----:B------:R-:W-:-:S03]  /*11b0*/  ISETP.NE.U32.AND P0, PT, R5, RZ, PT ;  /* 0x000000ff0500720c */ /* 0x000fc60003f05070 */
[----:B------:R-:W-:Y:S02]  /*11c0*/  FMUL R8, R4, R9 ;  /* 0x0000000904087220 */ /* 0x000fe40000400000 */
[----:B------:R-:W-:Y:S08]  /*11d0*/  I2F.U16.RZ R4, R0 ;  /* 0x0000000000047306 */ /* 0x000ff0000010d000 */
[----:B------:R-:W0:Y:S02]  /*11e0*/  MUFU.RCP R8, R8 ;  /* 0x0000000800087308 */ /* 0x000e240000001000 */
[----:B0-----:R-:W-:-:S05]  /*11f0*/  FMUL R9, R9, R8 ;  /* 0x0000000809097220 */ /* 0x001fca0000400000 */
[----:B------:R-:W-:-:S05]  /*1200*/  IADD3 R9, PT, PT, R9, 0x2, RZ ;  /* 0x0000000209097810 */ /* 0x000fca0007ffe0ff */
[----:B------:R-:W-:-:S06]  /*1210*/  FMUL.RZ R9, R4, R9 ;  /* 0x0000000904097220 */ /* 0x000fcc000040c000 */
[----:B------:R-:W0:Y:S02]  /*1220*/  F2I.U32.TRUNC.NTZ R9, R9 ;  /* 0x0000000900097305 */ /* 0x000e24000020f000 */
[----:B0-----:R-:W-:-:S05]  /*1230*/  LOP3.LUT R4, R9, 0xffff, RZ, 0xc0, !PT ;  /* 0x0000ffff09047812 */ /* 0x001fca00078ec0ff */
[----:B------:R-:W-:-:S04]  /*1240*/  IMAD.MOV R4, RZ, RZ, -R4 ;  /* 0x000000ffff047224 */ /* 0x000fc800078e0a04 */
[----:B------:R-:W-:Y:S02]  /*1250*/  IMAD R10, R5, R4, R0 ;  /* 0x00000004050a7224 */ /* 0x000fe400078e0200 */
[----:B------:R-:W-:Y:S02]  /*1260*/  HFMA2 R5, -RZ, RZ, 0, 0 ;  /* 0x00000000ff057431 */ /* 0x000fe400000001ff */
[----:B------:R-:W-:Y:S01]  /*1270*/  IMAD.MOV.U32 R4, RZ, RZ, R11 ;  /* 0x000000ffff047224 */ /* 0x000fe200078e000b */
[----:B------:R-:W-:-:S03]  /*1280*/  @!P0 MOV R10, 0xffffffff ;  /* 0xffffffff000a8802 */ /* 0x000fc60000000f00 */
[----:B------:R-:W-:Y:S05]  /*1290*/  RET.REL.NODEC R4 `(_Z21fused_kernel2_barrierPfS_S_S_mmi) ;  /* 0xffffffec04587950 */ /* 0x000fea0003c3ffff */
.L_x_129:
        /* <DEDUP_REMOVED lines=14> */
.L_x_208:


//--------------------- .text._Z13fused_kernel2PfS_S_S_mmi --------------------------
	.section	.text._Z13fused_kernel2PfS_S_S_mmi,"ax",@progbits
	.align	128
        .global         _Z13fused_kernel2PfS_S_S_mmi
        .type           _Z13fused_kernel2PfS_S_S_mmi,@function
        .size           _Z13fused_kernel2PfS_S_S_mmi,(.L_x_209 - _Z13fused_kernel2PfS_S_S_mmi)
        .other          _Z13fused_kernel2PfS_S_S_mmi,@"STO_CUDA_ENTRY STV_DEFAULT"
_Z13fused_kernel2PfS_S_S_mmi:
.text._Z13fused_kernel2PfS_S_S_mmi:
        /* <DEDUP_REMOVED lines=9> */
[----:B------:R-:W-:Y:S05]  /*0090*/  CALL.REL.NOINC `($__internal_2_$__cuda_sm20_rem_u16) ;  /* 0x0000000400e47944 */ /* 0x000fea0003c00000 */
[----:B------:R-:W-:Y:S01]  /*00a0*/  ISETP.GE.U32.AND P0, PT, R9, R4, PT ;  /* 0x000000040900720c */ /* 0x000fe20003f06070 */
[----:B------:R-:W0:Y:S01]  /*00b0*/  LDCU.64 UR6, c[0x0][0x358] ;  /* 0x00006b00ff0677ac */ /* 0x000e220008000a00 */
[----:B------:R-:W-:Y:S01]  /*00c0*/  LOP3.LUT R3, R10, 0xffff, RZ, 0xc0, !PT ;  /* 0x0000ffff0a037812 */ /* 0x000fe200078ec0ff */
[----:B------:R-:W1:Y:S03]  /*00d0*/  LDCU.64 UR12, c[0x0][0x390] ;  /* 0x00007200ff0c77ac */ /* 0x000e660008000a00 */
[----:B------:R-:W-:Y:S01]  /*00e0*/  LEA.HI R3, R0, R3, RZ, 0x1f ;  /* 0x0000000300037211 */ /* 0x000fe200078ff8ff */
[----:B------:R-:W-:Y:S01]  /*00f0*/  IMAD.MOV.U32 R0, RZ, RZ, RZ ;  /* 0x000000ffff007224 */ /* 0x000fe200078e00ff */
[----:B------:R-:W2:Y:S05]  /*0100*/  LDCU.128 UR8, c[0x0][0x380] ;  /* 0x00007000ff0877ac */ /* 0x000eaa0008000c00 */
[----:B------:R-:W-:Y:S05]  /*0110*/  @!P0 BRA `(.L_x_130) ;  /* 0x0000000400588947 */ /* 0x000fea0003800000 */
[----:B------:R-:W3:Y:S02]  /*0120*/  LDCU.64 UR4, c[0x0][0x3a8] ;  /* 0x00007500ff0477ac */ /* 0x000ee40008000a00 */
[----:B---3--:R-:W-:-:S04]  /*0130*/  ISETP.GE.U32.AND P0, PT, R3, UR4, PT ;  /* 0x0000000403007c0c */ /* 0x008fc8000bf06070 */
[----:B------:R-:W-:-:S13]  /*0140*/  ISETP.GE.U32.AND.EX P0, PT, R0, UR5, PT, P0 ;  /* 0x0000000500007c0c */ /* 0x000fda000bf06100 */
[----:B012---:R-:W-:Y:S05]  /*0150*/  @P0 EXIT ;  /* 0x000000000000094d */ /* 0x007fea0003800000 */
[----:B------:R-:W0:Y:S01]  /*0160*/  LDC R6, c[0x0][0x3b0] ;  /* 0x0000ec00ff067b82 */ /* 0x000e220000000800 */
[----:B------:R-:W1:Y:S02]  /*0170*/  LDCU UR4, c[0x0][0x370] ;  /* 0x00006e00ff0477ac */ /* 0x000e640008000800 */
[----:B-1----:R-:W-:Y:S01]  /*0180*/  IMAD R2, R8, UR4, RZ ;  /* 0x0000000408027c24 */ /* 0x002fe2000f8e02ff */
[----:B0-----:R-:W-:-:S13]  /*0190*/  ISETP.GE.AND P0, PT, R6, 0x1, PT ;  /* 0x000000010600780c */ /* 0x001fda0003f06270 */
[----:B------:R-:W-:Y:S05]  /*01a0*/  @!P0 EXIT ;  /* 0x000000000000894d */ /* 0x000fea0003800000 */
[C---:B------:R-:W-:Y:S02]  /*01b0*/  LOP3.LUT R11, R6.reuse, 0x7ffffffc, RZ, 0xc0, !PT ;  /* 0x7ffffffc060b7812 */ /* 0x040fe400078ec0ff */
[----:B------:R-:W-:Y:S02]  /*01c0*/  SHF.R.U32.HI R2, RZ, 0x1, R2 ;  /* 0x00000001ff027819 */ /* 0x000fe40000011602 */
[----:B------:R-:W-:Y:S01]  /*01d0*/  LOP3.LUT R6, R6, 0x3, RZ, 0xc0, !PT ;  /* 0x0000000306067812 */ /* 0x000fe200078ec0ff */
[----:B------:R-:W-:-:S07]  /*01e0*/  IMAD.MOV R7, RZ, RZ, -R11 ;  /* 0x000000ffff077224 */ /* 0x000fce00078e0a0b */
.L_x_137:
        /* <DEDUP_REMOVED lines=16> */
.L_x_134:
        /* <DEDUP_REMOVED lines=19> */
.L_x_133:
        /* <DEDUP_REMOVED lines=13> */
.L_x_135:
[----:B------:R-:W-:-:S13]  /*04f0*/  ISETP.NE.OR P0, PT, R8, RZ, P0 ;  /* 0x000000ff0800720c */ /* 0x000fda0000705670 */
[----:B------:R-:W-:Y:S05]  /*0500*/  @!P0 BRA `(.L_x_131) ;  /* 0x00000000001c8947 */ /* 0x000fea0003800000 */
.L_x_132:
[----:B------:R-:W-:Y:S02]  /*0510*/  VIADD R8, R8, 0x4 ;  /* 0x0000000408087836 */ /* 0x000fe40000000000 */
[----:B-----5:R-:W-:-:S03]  /*0520*/  FADD R10, R9, R9 ;  /* 0x00000009090a7221 */ /* 0x020fc60000000000 */
[----:B------:R-:W-:Y:S01]  /*0530*/  ISETP.NE.AND P0, PT, R8, RZ, PT ;  /* 0x000000ff0800720c */ /* 0x000fe20003f05270 */
[----:B------:R-:W-:-:S04]  /*0540*/  FFMA R9, R9, 2, R10 ;  /* 0x4000000009097823 */ /* 0x000fc8000000000a */
[----:B------:R-:W-:-:S04]  /*0550*/  FADD R10, R9, R9 ;  /* 0x00000009090a7221 */ /* 0x000fc80000000000 */
[----:B------:R-:W-:-:S04]  /*0560*/  FFMA R9, R9, 2, R10 ;  /* 0x4000000009097823 */ /* 0x000fc8000000000a */
[----:B------:R-:W-:Y:S05]  /*0570*/  @P0 BRA `(.L_x_132) ;  /* 0xfffffffc00e40947 */ /* 0x000fea000383ffff */
.L_x_131:
        /* <DEDUP_REMOVED lines=8> */
.L_x_136:
        /* <DEDUP_REMOVED lines=8> */
.L_x_130:
[----:B------:R-:W3:Y:S02]  /*0680*/  LDC.64 R4, c[0x0][0x3a0] ;  /* 0x0000e800ff047b82 */ /* 0x000ee40000000a00 */
[----:B---3--:R-:W-:-:S04]  /*0690*/  ISETP.GE.U32.AND P0, PT, R3, R4, PT ;  /* 0x000000040300720c */ /* 0x008fc80003f06070 */
[----:B------:R-:W-:-:S13]  /*06a0*/  ISETP.GE.U32.AND.EX P0, PT, R0, R5, PT, P0 ;  /* 0x000000050000720c */ /* 0x000fda0003f06100 */
[----:B012---:R-:W-:Y:S05]  /*06b0*/  @P0 EXIT ;  /* 0x000000000000094d */ /* 0x007fea0003800000 */
[----:B------:R-:W0:Y:S02]  /*06c0*/  LDCU UR4, c[0x0][0x370] ;  /* 0x00006e00ff0477ac */ /* 0x000e240008000800 */
[----:B0-----:R-:W-:-:S05]  /*06d0*/  IMAD R2, R8, UR4, RZ ;  /* 0x0000000408027c24 */ /* 0x001fca000f8e02ff */
[----:B------:R-:W-:-:S07]  /*06e0*/  SHF.R.U32.HI R2, RZ, 0x1, R2 ;  /* 0x00000001ff027819 */ /* 0x000fce0000011602 */
.L_x_138:
        /* <DEDUP_REMOVED lines=11> */
[----:B------:R-:W-:-:S04]  /*07a0*/  IADD3 R3, P0, PT, R2, R3, RZ ;  /* 0x0000000302037210 */ /* 0x000fc80007f1e0ff */
[----:B------:R-:W-:Y:S02]  /*07b0*/  IADD3.X R0, PT, PT, RZ, R0, RZ, P0, !PT ;  /* 0x00000000ff007210 */ /* 0x000fe400007fe4ff */
[----:B------:R-:W-:-:S04]  /*07c0*/  ISETP.GE.U32.AND P0, PT, R3, R4, PT ;  /* 0x000000040300720c */ /* 0x000fc80003f06070 */
[----:B------:R-:W-:Y:S01]  /*07d0*/  ISETP.GE.U32.AND.EX P0, PT, R0, R5, PT, P0 ;  /* 0x000000050000720c */ /* 0x000fe20003f06100 */
[----:B--2---:R-:W-:-:S04]  /*07e0*/  FADD R12, R8, R11 ;  /* 0x0000000b080c7221 */ /* 0x004fc80000000000 */
[----:B---3--:R-:W-:-:S05]  /*07f0*/  FADD R13, R12, R13 ;  /* 0x0000000d0c0d7221 */ /* 0x008fca0000000000 */
[----:B------:R0:W-:Y:S03]  /*0800*/  STG.E desc[UR6][R6.64], R13 ;  /* 0x0000000d06007986 */ /* 0x0001e6000c101906 */
[----:B------:R-:W-:Y:S05]  /*0810*/  @!P0 BRA `(.L_x_138) ;  /* 0xfffffffc00b48947 */ /* 0x000fea000383ffff */
[----:B------:R-:W-:Y:S05]  /*0820*/  EXIT ;  /* 0x000000000000794d */ /* 0x000fea0003800000 */
        .weak           $__internal_2_$__cuda_sm20_rem_u16
        .type           $__internal_2_$__cuda_sm20_rem_u16,@function
        .size           $__internal_2_$__cuda_sm20_rem_u16,(.L_x_209 - $__internal_2_$__cuda_sm20_rem_u16)
$__internal_2_$__cuda_sm20_rem_u16:
        /* <DEDUP_REMOVED lines=10> */
[----:B0-----:R-:W-:-:S04]  /*08d0*/  FMUL R6, R6, R7 ;  /* 0x0000000706067220 */ /* 0x001fc80000400000 */
[----:B------:R-:W-:-:S04]  /*08e0*/  VIADD R6, R6, 0x2 ;  /* 0x0000000206067836 */ /* 0x000fc80000000000 */
[----:B------:R-:W-:-:S06]  /*08f0*/  FMUL.RZ R6, R3, R6 ;  /* 0x0000000603067220 */ /* 0x000fcc000040c000 */
[----:B------:R-:W0:Y:S02]  /*0900*/  F2I.U32.TRUNC.NTZ R6, R6 ;  /* 0x0000000600067305 */ /* 0x000e24000020f000 */
[----:B0-----:R-:W-:-:S04]  /*0910*/  LOP3.LUT R3, R6, 0xffff, RZ, 0xc0, !PT ;  /* 0x0000ffff06037812 */ /* 0x001fc800078ec0ff */
[----:B------:R-:W-:-:S05]  /*0920*/  IADD3 R3, PT, PT, -R3, RZ, RZ ;  /* 0x000000ff03037210 */ /* 0x000fca0007ffe1ff */
[----:B------:R-:W-:Y:S02]  /*0930*/  IMAD R10, R2, R3, R5 ;  /* 0x00000003020a7224 */ /* 0x000fe400078e0205 */
[----:B------:R-:W-:Y:S02]  /*0940*/  HFMA2 R3, -RZ, RZ, 0, 0 ;  /* 0x00000000ff037431 */ /* 0x000fe400000001ff */
[----:B------:R-:W-:Y:S02]  /*0950*/  IMAD.MOV.U32 R2, RZ, RZ, R11 ;  /* 0x000000ffff027224 */ /* 0x000fe400078e000b */
[----:B------:R-:W-:Y:S02]  /*0960*/  @!P0 IMAD.MOV.U32 R10, RZ, RZ, -0x1 ;  /* 0xffffffffff0a8424 */ /* 0x000fe400078e00ff */
[----:B------:R-:W-:Y:S05]  /*0970*/  RET.REL.NODEC R2 `(_Z13fused_kernel2PfS_S_S_mmi) ;  /* 0xfffffff402a07950 */ /* 0x000fea0003c3ffff */
.L_x_139:
        /* <DEDUP_REMOVED lines=16> */
.L_x_209:


//--------------------- .text._Z20fused_kernel_barrierPfS_S_S_mmi --------------------------
	.section	.text._Z20fused_kernel_barrierPfS_S_S_mmi,"ax",@progbits
	.align	128
        .global         _Z20fused_kernel_barrierPfS_S_S_mmi
        .type           _Z20fused_kernel_barrierPfS_S_S_mmi,@function
        .size           _Z20fused_kernel_barrierPfS_S_S_mmi,(.L_x_219 - _Z20fused_kernel_barrierPfS_S_S_mmi)
        .other          _Z20fused_kernel_barrierPfS_S_S_mmi,@"STO_CUDA_ENTRY STV_DEFAULT"
_Z20fused_kernel_barrierPfS_S_S_mmi:
.text._Z20fused_kernel_barrierPfS_S_S_mmi:
[----:B------:R-:W-:Y:S01]  /*0000*/  LDC R1, c[0x0][0x37c] ;  /* 0x0000df00ff017b82 */ /* 0x000fe20000000800 */
[----:B------:R-:W0:Y:S07]  /*0010*/  S2R R3, SR_TID.X ;  /* 0x0000000000037919 */ /* 0x000e2e0000002100 */
[----:B------:R-:W0:Y:S01]  /*0020*/  S2UR UR4, SR_CTAID.X ;  /* 0x00000000000479c3 */ /* 0x000e220000002500 */
[----:B------:R-:W1:Y:S01]  /*0030*/  LDCU.64 UR8, c[0x0][0x3a0] ;  /* 0x00007400ff0877ac */ /* 0x000e620008000a00 */
[----:B------:R-:W-:Y:S01]  /*0040*/  HFMA2 R5, -RZ, RZ, 0, 0 ;  /* 0x00000000ff057431 */ /* 0x000fe200000001ff */
[----:B------:R-:W2:Y:S05]  /*0050*/  LDCU.64 UR10, c[0x0][0x390] ;  /* 0x00007200ff0a77ac */ /* 0x000eaa0008000a00 */
[----:B------:R-:W0:Y:S01]  /*0060*/  LDC R12, c[0x0][0x360] ;  /* 0x0000d800ff0c7b82 */ /* 0x000e220000000800 */
[----:B------:R-:W3:Y:S01]  /*0070*/  LDCU.128 UR12, c[0x0][0x380] ;  /* 0x00007000ff0c77ac */ /* 0x000ee20008000c00 */
[----:B0-----:R-:W-:Y:S01]  /*0080*/  IMAD R0, R12, UR4, R3 ;  /* 0x000000040c007c24 */ /* 0x001fe2000f8e0203 */
[----:B------:R-:W0:Y:S04]  /*0090*/  LDCU.64 UR4, c[0x0][0x358] ;  /* 0x00006b00ff0477ac */ /* 0x000e280008000a00 */
[----:B-1----:R-:W-:-:S04]  /*00a0*/  ISETP.GE.U32.AND P0, PT, R0, UR8, PT ;  /* 0x0000000800007c0c */ /* 0x002fc8000bf06070 */
[----:B------:R-:W-:-:S13]  /*00b0*/  ISETP.GE.U32.AND.EX P0, PT, RZ, UR9, PT, P0 ;  /* 0x00000009ff007c0c */ /* 0x000fda000bf06100 */
[----:B0-23--:R-:W-:Y:S05]  /*00c0*/  @P0 BRA `(.L_x_140) ;  /* 0x0000000000640947 */ /* 0x00dfea0003800000 */
[----:B------:R-:W0:Y:S01]  /*00d0*/  LDCU UR6, c[0x0][0x370] ;  /* 0x00006e00ff0677ac */ /* 0x000e220008000800 */
[----:B------:R-:W-:Y:S01]  /*00e0*/  IMAD.MOV.U32 R13, RZ, RZ, R0 ;  /* 0x000000ffff0d7224 */ /* 0x000fe200078e0000 */
[----:B------:R-:W-:Y:S01]  /*00f0*/  MOV R14, R5 ;  /* 0x00000005000e7202 */ /* 0x000fe20000000f00 */
[----:B0-----:R-:W-:-:S07]  /*0100*/  IMAD R4, R12, UR6, RZ ;  /* 0x000000060c047c24 */ /* 0x001fce000f8e02ff */
.L_x_141:
        /* <DEDUP_REMOVED lines=21> */
.L_x_140:
[----:B------:R-:W1:Y:S02]  /*0260*/  LDCU.64 UR6, c[0x0][0x3a8] ;  /* 0x00007500ff0677ac */ /* 0x000e640008000a00 */
[----:B-1----:R-:W-:-:S04]  /*0270*/  ISETP.GE.U32.AND P0, PT, R0, UR6, PT ;  /* 0x0000000600007c0c */ /* 0x002fc8000bf06070 */
[----:B------:R-:W-:-:S13]  /*0280*/  ISETP.GE.U32.AND.EX P0, PT, R5, UR7, PT, P0 ;  /* 0x0000000705007c0c */ /* 0x000fda000bf06100 */
[----:B------:R-:W-:Y:S05]  /*0290*/  @P0 EXIT ;  /* 0x000000000000094d */ /* 0x000fea0003800000 */
[----:B------:R-:W0:Y:S01]  /*02a0*/  LDC R4, c[0x0][0x3b0] ;  /* 0x0000ec00ff047b82 */ /* 0x000e220000000800 */
[----:B------:R-:W1:Y:S02]  /*02b0*/  LDCU UR6, c[0x0][0x370] ;  /* 0x00006e00ff0677ac */ /* 0x000e640008000800 */
[----:B-1----:R-:W-:Y:S01]  /*02c0*/  IMAD R7, R12, UR6, RZ ;  /* 0x000000060c077c24 */ /* 0x002fe2000f8e02ff */
[C---:B0-----:R-:W-:Y:S02]  /*02d0*/  LOP3.LUT R11, R4.reuse, 0x7ffffffc, RZ, 0xc0, !PT ;  /* 0x7ffffffc040b7812 */ /* 0x041fe400078ec0ff */
[----:B------:R-:W-:-:S03]  /*02e0*/  LOP3.LUT R4, R4, 0x3, RZ, 0xc0, !PT ;  /* 0x0000000304047812 */ /* 0x000fc600078ec0ff */
[----:B------:R-:W-:-:S07]  /*02f0*/  IMAD.MOV R6, RZ, RZ, -R11 ;  /* 0x000000ffff067224 */ /* 0x000fce00078e0a0b */
.L_x_151:
        /* <DEDUP_REMOVED lines=9> */
[----:B------:R-:W-:Y:S01]  /*0390*/  IADD3 R8, PT, PT, -R11, RZ, RZ ;  /* 0x000000ff0b087210 */ /* 0x000fe20007ffe1ff */
[----:B------:R-:W-:Y:S03]  /*03a0*/  BSSY.RECONVERGENT B0, `(.L_x_143) ;  /* 0x0000036000007945 */ /* 0x000fe60003800200 */
[----:B------:R-:W-:Y:S01]  /*03b0*/  ISETP.GE.AND P0, PT, R8, RZ, PT ;  /* 0x000000ff0800720c */ /* 0x000fe20003f06270 */
[----:B------:R-:W-:-:S12]  /*03c0*/  IMAD.MOV.U32 R8, RZ, RZ, R6 ;  /* 0x000000ffff087224 */ /* 0x000fd800078e0006 */
[----:B------:R-:W-:Y:S05]  /*03d0*/  @P0 BRA `(.L_x_144) ;  /* 0x0000000000ac0947 */ /* 0x000fea0003800000 */
[----:B------:R-:W-:Y:S02]  /*03e0*/  IADD3 R10, PT, PT, -R8, RZ, RZ ;  /* 0x000000ff080a7210 */ /* 0x000fe40007ffe1ff */
[----:B------:R-:W-:Y:S02]  /*03f0*/  PLOP3.LUT P0, PT, PT, PT, PT, 0x80, 0x8 ;  /* 0x000000000008781c */ /* 0x000fe40003f0f070 */
[----:B------:R-:W-:-:S13]  /*0400*/  ISETP.GT.AND P1, PT, R10, 0xc, PT ;  /* 0x0000000c0a00780c */ /* 0x000fda0003f24270 */
[----:B------:R-:W-:Y:S05]  /*0410*/  @!P1 BRA `(.L_x_145) ;  /* 0x0000000000589947 */ /* 0x000fea0003800000 */
[----:B------:R-:W-:Y:S01]  /*0420*/  BSSY.RECONVERGENT B1, `(.L_x_145) ;  /* 0x0000015000017945 */ /* 0x000fe20003800200 */
[----:B------:R-:W-:-:S13]  /*0430*/  PLOP3.LUT P0, PT, PT, PT, PT, 0x8, 0x80 ;  /* 0x000000000080781c */ /* 0x000fda0003f0e170 */
.L_x_146:
        /* <DEDUP_REMOVED lines=19> */
[----:B------:R-:W-:Y:S05]  /*0570*/  BSYNC.RECONVERGENT B1 ;  /* 0x0000000000017941 */ /* 0x000fea0003800200 */
.L_x_145:
[----:B------:R-:W-:Y:S01]  /*0580*/  IADD3 R10, PT, PT, -R8, RZ, RZ ;  /* 0x000000ff080a7210 */ /* 0x000fe20007ffe1ff */
[----:B------:R-:W-:Y:S03]  /*0590*/  BSSY.RECONVERGENT B1, `(.L_x_147) ;  /* 0x000000d000017945 */ /* 0x000fe60003800200 */
        /* <DEDUP_REMOVED lines=12> */
.L_x_148:
[----:B------:R-:W-:Y:S05]  /*0660*/  BSYNC.RECONVERGENT B1 ;  /* 0x0000000000017941 */ /* 0x000fea0003800200 */
.L_x_147:
[----:B------:R-:W-:-:S13]  /*0670*/  ISETP.NE.OR P0, PT, R8, RZ, P0 ;  /* 0x000000ff0800720c */ /* 0x000fda0000705670 */
[----:B------:R-:W-:Y:S05]  /*0680*/  @!P0 BRA `(.L_x_149) ;  /* 0x00000000001c8947 */ /* 0x000fea0003800000 */
.L_x_144:
[----:B------:R-:W-:Y:S02]  /*0690*/  VIADD R8, R8, 0x4 ;  /* 0x0000000408087836 */ /* 0x000fe40000000000 */
[----:B-----5:R-:W-:-:S03]  /*06a0*/  FADD R10, R9, R9 ;  /* 0x00000009090a7221 */ /* 0x020fc60000000000 */
[----:B------:R-:W-:Y:S01]  /*06b0*/  ISETP.NE.AND P0, PT, R8, RZ, PT ;  /* 0x000000ff0800720c */ /* 0x000fe20003f05270 */
[----:B------:R-:W-:-:S04]  /*06c0*/  FFMA R9, R9, 2, R10 ;  /* 0x4000000009097823 */ /* 0x000fc8000000000a */
[----:B------:R-:W-:-:S04]  /*06d0*/  FADD R10, R9, R9 ;  /* 0x00000009090a7221 */ /* 0x000fc80000000000 */
[----:B------:R-:W-:-:S04]  /*06e0*/  FFMA R9, R9, 2, R10 ;  /* 0x4000000009097823 */ /* 0x000fc8000000000a */
[----:B------:R-:W-:Y:S05]  /*06f0*/  @P0 BRA `(.L_x_144) ;  /* 0xfffffffc00e40947 */ /* 0x000fea000383ffff */
.L_x_149:
[----:B------:R-:W-:Y:S05]  /*0700*/  BSYNC.RECONVERGENT B0 ;  /* 0x0000000000007941 */ /* 0x000fea0003800200 */
.L_x_143:
        /* <DEDUP_REMOVED lines=8> */
.L_x_150:
[----:B-----5:R0:W-:Y:S02]  /*0790*/  STG.E desc[UR4][R2.64], R9 ;  /* 0x0000000902007986 */ /* 0x0201e4000c101904 */
.L_x_142:
[----:B------:R-:W-:Y:S05]  /*07a0*/  WARPSYNC.ALL ;  /* 0x0000000000007948 */ /* 0x000fea0003800000 */
[----:B------:R-:W1:Y:S01]  /*07b0*/  LDCU.64 UR6, c[0x0][0x3a8] ;  /* 0x00007500ff0677ac */ /* 0x000e620008000a00 */
[----:B------:R-:W-:Y:S01]  /*07c0*/  BAR.SYNC.DEFER_BLOCKING 0x0 ;  /* 0x0000000000007b1d */ /* 0x000fe20000010000 */
[----:B------:R-:W-:-:S04]  /*07d0*/  IADD3 R0, P0, PT, R7, R0, RZ ;  /* 0x0000000007007210 */ /* 0x000fc80007f1e0ff */
[----:B------:R-:W-:Y:S02]  /*07e0*/  IADD3.X R5, PT, PT, RZ, R5, RZ, P0, !PT ;  /* 0x00000005ff057210 */ /* 0x000fe400007fe4ff */
[----:B-1----:R-:W-:-:S04]  /*07f0*/  ISETP.GE.U32.AND P0, PT, R0, UR6, PT ;  /* 0x0000000600007c0c */ /* 0x002fc8000bf06070 */
[----:B------:R-:W-:-:S13]  /*0800*/  ISETP.GE.U32.AND.EX P0, PT, R5, UR7, PT, P0 ;  /* 0x0000000705007c0c */ /* 0x000fda000bf06100 */
[----:B------:R-:W-:Y:S05]  /*0810*/  @!P0 BRA `(.L_x_151) ;  /* 0xfffffff800b88947 */ /* 0x000fea000383ffff */
[----:B------:R-:W-:Y:S05]  /*0820*/  EXIT ;  /* 0x000000000000794d */ /* 0x000fea0003800000 */
.L_x_152:
        /* <DEDUP_REMOVED lines=13> */
.L_x_219:


//--------------------- .text._Z12fused_kernelPfS_S_S_mmi --------------------------
	.section	.text._Z12fused_kernelPfS_S_S_mmi,"ax",@progbits
	.align	128
        .global         _Z12fused_kernelPfS_S_S_mmi
        .type           _Z12fused_kernelPfS_S_S_mmi,@function
        .size           _Z12fused_kernelPfS_S_S_mmi,(.L_x_220 - _Z12fused_kernelPfS_S_S_mmi)
        .other          _Z12fused_kernelPfS_S_S_mmi,@"STO_CUDA_ENTRY STV_DEFAULT"
_Z12fused_kernelPfS_S_S_mmi:
.text._Z12fused_kernelPfS_S_S_mmi:
[----:B------:R-:W-:Y:S01]  /*0000*/  LDC R1, c[0x0][0x37c] ;  /* 0x0000df00ff017b82 */ /* 0x000fe20000000800 */
[----:B------:R-:W0:Y:S01]  /*0010*/  S2R R3, SR_TID.X ;  /* 0x0000000000037919 */ /* 0x000e220000002100 */
[----:B------:R-:W1:Y:S06]  /*0020*/  LDCU.128 UR4, c[0x0][0x3a0] ;  /* 0x00007400ff0477ac */ /* 0x000e6c0008000c00 */
[----:B------:R-:W0:Y:S01]  /*0030*/  S2UR UR8, SR_CTAID.X ;  /* 0x00000000000879c3 */ /* 0x000e220000002500 */
[----:B------:R-:W-:Y:S01]  /*0040*/  BSSY.RECONVERGENT B0, `(.L_x_153) ;  /* 0x0000082000007945 */ /* 0x000fe20003800200 */
[----:B------:R-:W2:Y:S01]  /*0050*/  LDCU.64 UR10, c[0x0][0x390] ;  /* 0x00007200ff0a77ac */ /* 0x000ea20008000a00 */
[----:B------:R-:W3:Y:S05]  /*0060*/  LDCU.128 UR12, c[0x0][0x380] ;  /* 0x00007000ff0c77ac */ /* 0x000eea0008000c00 */
[----:B------:R-:W0:Y:S01]  /*0070*/  LDC R2, c[0x0][0x360] ;  /* 0x0000d800ff027b82 */ /* 0x000e220000000800 */
[----:B-1----:R-:W-:-:S04]  /*0080*/  UISETP.LT.U32.AND UP0, UPT, UR4, UR6, UPT ;  /* 0x000000060400728c */ /* 0x002fc8000bf01070 */
[----:B------:R-:W-:-:S04]  /*0090*/  UISETP.LT.U32.AND.EX UP0, UPT, UR5, UR7, UPT, UP0 ;  /* 0x000000070500728c */ /* 0x000fc8000bf01100 */
[----:B------:R-:W-:Y:S02]  /*00a0*/  USEL UR5, UR5, UR7, UP0 ;  /* 0x0000000705057287 */ /* 0x000fe40008000000 */
[----:B------:R-:W-:Y:S01]  /*00b0*/  USEL UR4, UR4, UR6, UP0 ;  /* 0x0000000604047287 */ /* 0x000fe20008000000 */
[----:B------:R-:W1:Y:S03]  /*00c0*/  LDCU.64 UR6, c[0x0][0x358] ;  /* 0x00006b00ff0677ac */ /* 0x000e660008000a00 */
[----:B------:R-:W-:Y:S02]  /*00d0*/  IMAD.U32 R0, RZ, RZ, UR5 ;  /* 0x00000005ff007e24 */ /* 0x000fe4000f8e00ff */
[----:B0-----:R-:W-:-:S05]  /*00e0*/  IMAD R3, R2, UR8, R3 ;  /* 0x0000000802037c24 */ /* 0x001fca000f8e0203 */
[----:B------:R-:W-:-:S04]  /*00f0*/  ISETP.LT.U32.AND P0, PT, R3, UR4, PT ;  /* 0x0000000403007c0c */ /* 0x000fc8000bf01070 */
[----:B------:R-:W-:Y:S01]  /*0100*/  ISETP.GT.U32.AND.EX P0, PT, R0, RZ, PT, P0 ;  /* 0x000000ff0000720c */ /* 0x000fe20003f04100 */
[----:B------:R-:W-:-:S12]  /*0110*/  IMAD.MOV.U32 R0, RZ, RZ, RZ ;  /* 0x000000ffff007224 */ /* 0x000fd800078e00ff */
[----:B-123--:R-:W-:Y:S05]  /*0120*/  @!P0 BRA `(.L_x_154) ;  /* 0x0000000400cc8947 */ /* 0x00efea0003800000 */
[----:B------:R-:W0:Y:S01]  /*0130*/  LDC R5, c[0x0][0x3b0] ;  /* 0x0000ec00ff057b82 */ /* 0x000e220000000800 */
[----:B------:R-:W1:Y:S02]  /*0140*/  LDCU UR8, c[0x0][0x370] ;  /* 0x00006e00ff0877ac */ /* 0x000e640008000800 */
[----:B-1----:R-:W-:Y:S01]  /*0150*/  IMAD R4, R2, UR8, RZ ;  /* 0x0000000802047c24 */ /* 0x002fe2000f8e02ff */
[----:B0-----:R-:W-:-:S13]  /*0160*/  ISETP.GT.AND P0, PT, R5, RZ, PT ;  /* 0x000000ff0500720c */ /* 0x001fda0003f04270 */
[----:B------:R-:W-:Y:S05]  /*0170*/  @P0 BRA `(.L_x_155) ;  /* 0x0000000000580947 */ /* 0x000fea0003800000 */
[----:B------:R-:W-:Y:S01]  /*0180*/  BSSY.RECONVERGENT B1, `(.L_x_156) ;  /* 0x0000014000017945 */ /* 0x000fe20003800200 */
.L_x_157:
        /* <DEDUP_REMOVED lines=19> */
[----:B------:R-:W-:Y:S05]  /*02c0*/  BSYNC.RECONVERGENT B1 ;  /* 0x0000000000017941 */ /* 0x000fea0003800200 */
.L_x_156:
[----:B------:R-:W-:Y:S05]  /*02d0*/  BRA `(.L_x_154) ;  /* 0x0000000400607947 */ /* 0x000fea0003800000 */
.L_x_155:
[C---:B------:R-:W-:Y:S02]  /*02e0*/  LOP3.LUT R16, R5.reuse, 0x3, RZ, 0xc0, !PT ;  /* 0x0000000305107812 */ /* 0x040fe400078ec0ff */
[----:B------:R-:W-:-:S07]  /*02f0*/  LOP3.LUT R5, R5, 0x7ffffffc, RZ, 0xc0, !PT ;  /* 0x7ffffffc05057812 */ /* 0x000fce00078ec0ff */
.L_x_164:
[----:B------:R-:W0:Y:S01]  /*0300*/  LDCU.128 UR16, c[0x0][0x380] ;  /* 0x00007000ff1077ac */ /* 0x000e220008000c00 */
[C---:B------:R-:W-:Y:S02]  /*0310*/  SHF.L.U32 R6, R3.reuse, 0x2, RZ ;  /* 0x0000000203067819 */ /* 0x040fe400000006ff */
[----:B------:R-:W-:Y:S01]  /*0320*/  SHF.L.U64.HI R7, R3, 0x2, R0 ;  /* 0x0000000203077819 */ /* 0x000fe20000010200 */
[----:B------:R-:W1:Y:S01]  /*0330*/  LDCU.128 UR20, c[0x0][0x390] ;  /* 0x00007200ff1477ac */ /* 0x000e620008000c00 */
[----:B------:R-:W2:Y:S01]  /*0340*/  LDCU UR8, c[0x0][0x3b0] ;  /* 0x00007600ff0877ac */ /* 0x000ea20008000800 */
[C---:B0-----:R-:W-:Y:S02]  /*0350*/  IADD3 R12, P1, PT, R6.reuse, UR18, RZ ;  /* 0x00000012060c7c10 */ /* 0x041fe4000ff3e0ff */
[----:B------:R-:W-:Y:S02]  /*0360*/  IADD3 R10, P0, PT, R6, UR16, RZ ;  /* 0x00000010060a7c10 */ /* 0x000fe4000ff1e0ff */
[----:B------:R-:W-:-:S02]  /*0370*/  IADD3.X R13, PT, PT, R7, UR19, RZ, P1, !PT ;  /* 0x00000013070d7c10 */ /* 0x000fc40008ffe4ff */
[C---:B-1----:R-:W-:Y:S02]  /*0380*/  IADD3 R8, P2, PT, R6.reuse, UR20, RZ ;  /* 0x0000001406087c10 */ /* 0x042fe4000ff5e0ff */
[C---:B------:R-:W-:Y:S02]  /*0390*/  IADD3.X R11, PT, PT, R7.reuse, UR17, RZ, P0, !PT ;  /* 0x00000011070b7c10 */ /* 0x040fe400087fe4ff */
[----:B------:R-:W-:Y:S01]  /*03a0*/  IADD3.X R9, PT, PT, R7, UR21, RZ, P2, !PT ;  /* 0x0000001507097c10 */ /* 0x000fe200097fe4ff */
[----:B------:R-:W3:Y:S04]  /*03b0*/  LDG.E R13, desc[UR6][R12.64] ;  /* 0x000000060c0d7981 */ /* 0x000ee8000c1e1900 */
[----:B------:R-:W3:Y:S04]  /*03c0*/  LDG.E R10, desc[UR6][R10.64] ;  /* 0x000000060a0a7981 */ /* 0x000ee8000c1e1900 */
[----:B------:R-:W4:Y:S01]  /*03d0*/  LDG.E R15, desc[UR6][R8.64] ;  /* 0x00000006080f7981 */ /* 0x000f22000c1e1900 */
[----:B------:R-:W-:-:S04]  /*03e0*/  IADD3 R6, P0, PT, R6, UR22, RZ ;  /* 0x0000001606067c10 */ /* 0x000fc8000ff1e0ff */
[----:B------:R-:W-:Y:S01]  /*03f0*/  IADD3.X R7, PT, PT, R7, UR23, RZ, P0, !PT ;  /* 0x0000001707077c10 */ /* 0x000fe200087fe4ff */
[----:B---3--:R-:W-:-:S04]  /*0400*/  FADD R14, R10, R13 ;  /* 0x0000000d0a0e7221 */ /* 0x008fc80000000000 */
[----:B----4-:R-:W-:-:S05]  /*0410*/  FADD R15, R14, R15 ;  /* 0x0000000f0e0f7221 */ /* 0x010fca0000000000 */
[----:B------:R0:W-:Y:S04]  /*0420*/  STG.E desc[UR6][R8.64], R15 ;  /* 0x0000000f08007986 */ /* 0x0001e8000c101906 */
[----:B------:R0:W5:Y:S01]  /*0430*/  LDG.E R17, desc[UR6][R6.64] ;  /* 0x0000000606117981 */ /* 0x000162000c1e1900 */
[----:B--2---:R-:W-:-:S09]  /*0440*/  UISETP.GE.U32.AND UP0, UPT, UR8, 0x4, UPT ;  /* 0x000000040800788c */ /* 0x004fd2000bf06070 */
[----:B0-----:R-:W-:Y:S05]  /*0450*/  BRA.U !UP0, `(.L_x_158) ;  /* 0x0000000108c87547 */ /* 0x001fea000b800000 */
[----:B------:R-:W-:Y:S01]  /*0460*/  ISETP.GT.AND P0, PT, R5, RZ, PT ;  /* 0x000000ff0500720c */ /* 0x000fe20003f04270 */
[----:B------:R-:W-:-:S12]  /*0470*/  IMAD.MOV.U32 R8, RZ, RZ, RZ ;  /* 0x000000ffff087224 */ /* 0x000fd800078e00ff */
[----:B------:R-:W-:Y:S05]  /*0480*/  @!P0 BRA `(.L_x_159) ;  /* 0x0000000000a08947 */ /* 0x000fea0003800000 */
[----:B------:R-:W-:Y:S02]  /*0490*/  IADD3 R9, PT, PT, R5, -R8, RZ ;  /* 0x8000000805097210 */ /* 0x000fe40007ffe0ff */
[----:B------:R-:W-:Y:S02]  /*04a0*/  PLOP3.LUT P0, PT, PT, PT, PT, 0x80, 0x8 ;  /* 0x000000000008781c */ /* 0x000fe40003f0f070 */
[----:B------:R-:W-:-:S13]  /*04b0*/  ISETP.GT.AND P1, PT, R9, 0xc, PT ;  /* 0x0000000c0900780c */ /* 0x000fda0003f24270 */
[----:B------:R-:W-:Y:S05]  /*04c0*/  @!P1 BRA `(.L_x_160) ;  /* 0x0000000000549947 */ /* 0x000fea0003800000 */
[----:B------:R-:W-:Y:S01]  /*04d0*/  PLOP3.LUT P0, PT, PT, PT, PT, 0x8, 0x80 ;  /* 0x000000000080781c */ /* 0x000fe20003f0e170 */
[----:B------:R-:W-:-:S12]  /*04e0*/  VIADD R11, R5, 0xfffffff4 ;  /* 0xfffffff4050b7836 */ /* 0x000fd80000000000 */
.L_x_161:
[----:B-----5:R-:W-:Y:S01]  /*04f0*/  FADD R10, R17, R17 ;  /* 0x00000011110a7221 */ /* 0x020fe20000000000 */
[----:B------:R-:W-:-:S03]  /*0500*/  IADD3 R8, PT, PT, R8, 0x10, RZ ;  /* 0x0000001008087810 */ /* 0x000fc60007ffe0ff */
[----:B------:R-:W-:Y:S01]  /*0510*/  FFMA R10, R17, 2, R10 ;  /* 0x40000000110a7823 */ /* 0x000fe2000000000a */
[----:B------:R-:W-:-:S03]  /*0520*/  ISETP.GE.AND P1, PT, R8, R11, PT ;  /* 0x0000000b0800720c */ /* 0x000fc60003f26270 */
        /* <DEDUP_REMOVED lines=15> */
.L_x_160:
[----:B------:R-:W-:-:S05]  /*0620*/  IMAD.IADD R9, R5, 0x1, -R8 ;  /* 0x0000000105097824 */ /* 0x000fca00078e0a08 */
        /* <DEDUP_REMOVED lines=12> */
.L_x_162:
[----:B------:R-:W-:-:S13]  /*06f0*/  ISETP.NE.OR P0, PT, R8, R5, P0 ;  /* 0x000000050800720c */ /* 0x000fda0000705670 */
[----:B------:R-:W-:Y:S05]  /*0700*/  @!P0 BRA `(.L_x_158) ;  /* 0x00000000001c8947 */ /* 0x000fea0003800000 */
.L_x_159:
[----:B------:R-:W-:Y:S02]  /*0710*/  VIADD R8, R8, 0x4 ;  /* 0x0000000408087836 */ /* 0x000fe40000000000 */
[----:B-----5:R-:W-:-:S03]  /*0720*/  FADD R10, R17, R17 ;  /* 0x00000011110a7221 */ /* 0x020fc60000000000 */
[----:B------:R-:W-:Y:S01]  /*0730*/  ISETP.NE.AND P0, PT, R8, R5, PT ;  /* 0x000000050800720c */ /* 0x000fe20003f05270 */
[----:B------:R-:W-:-:S04]  /*0740*/  FFMA R10, R17, 2, R10 ;  /* 0x40000000110a7823 */ /* 0x000fc8000000000a */
[----:B------:R-:W-:-:S04]  /*0750*/  FADD R17, R10, R10 ;  /* 0x0000000a0a117221 */ /* 0x000fc80000000000 */
[----:B------:R-:W-:-:S04]  /*0760*/  FFMA R17, R10, 2, R17 ;  /* 0x400000000a117823 */ /* 0x000fc80000000011 */
[----:B------:R-:W-:Y:S05]  /*0770*/  @P0 BRA `(.L_x_159) ;  /* 0xfffffffc00e40947 */ /* 0x000fea000383ffff */
.L_x_158:
        /* <DEDUP_REMOVED lines=8> */
.L_x_163:
[----:B------:R-:W-:Y:S01]  /*0800*/  IADD3 R3, P0, PT, R4, R3, RZ ;  /* 0x0000000304037210 */ /* 0x000fe20007f1e0ff */
[----:B-----5:R1:W-:Y:S04]  /*0810*/  STG.E desc[UR6][R6.64], R17 ;  /* 0x0000001106007986 */ /* 0x0203e8000c101906 */
[----:B------:R-:W-:Y:S01]  /*0820*/  IMAD.X R0, RZ, RZ, R0, P0 ;  /* 0x000000ffff007224 */ /* 0x000fe200000e0600 */
[----:B------:R-:W-:-:S04]  /*0830*/  ISETP.GE.U32.AND P0, PT, R3, UR4, PT ;  /* 0x0000000403007c0c */ /* 0x000fc8000bf06070 */
[----:B------:R-:W-:-:S13]  /*0840*/  ISETP.GE.U32.AND.EX P0, PT, R0, UR5, PT, P0 ;  /* 0x0000000500007c0c */ /* 0x000fda000bf06100 */
[----:B-1----:R-:W-:Y:S05]  /*0850*/  @!P0 BRA `(.L_x_164) ;  /* 0xfffffff800a88947 */ /* 0x002fea000383ffff */
.L_x_154:
[----:B------:R-:W-:Y:S05]  /*0860*/  BSYNC.RECONVERGENT B0 ;  /* 0x0000000000007941 */ /* 0x000fea0003800200 */
.L_x_153:
[----:B------:R-:W1:Y:S01]  /*0870*/  LDCU.64 UR8, c[0x0][0x3a0] ;  /* 0x00007400ff0877ac */ /* 0x000e620008000a00 */
[----:B------:R-:W-:Y:S01]  /*0880*/  BSSY.RECONVERGENT B0, `(.L_x_165) ;  /* 0x000001b000007945 */ /* 0x000fe20003800200 */
[----:B------:R-:W2:Y:S01]  /*0890*/  LDCU.64 UR10, c[0x0][0x390] ;  /* 0x00007200ff0a77ac */ /* 0x000ea20008000a00 */
[----:B------:R-:W3:Y:S01]  /*08a0*/  LDCU.128 UR12, c[0x0][0x380] ;  /* 0x00007000ff0c77ac */ /* 0x000ee20008000c00 */
[----:B-1----:R-:W-:-:S04]  /*08b0*/  ISETP.GE.U32.AND P0, PT, R3, UR8, PT ;  /* 0x0000000803007c0c */ /* 0x002fc8000bf06070 */
[----:B------:R-:W-:-:S13]  /*08c0*/  ISETP.GE.U32.AND.EX P0, PT, R0, UR9, PT, P0 ;  /* 0x0000000900007c0c */ /* 0x000fda000bf06100 */
[----:B--23--:R-:W-:Y:S05]  /*08d0*/  @P0 BRA `(.L_x_166) ;  /* 0x0000000000540947 */ /* 0x00cfea0003800000 */
[----:B------:R-:W1:Y:S02]  /*08e0*/  LDCU UR4, c[0x0][0x370] ;  /* 0x00006e00ff0477ac */ /* 0x000e640008000800 */
[----:B-1----:R-:W-:-:S07]  /*08f0*/  IMAD R10, R2, UR4, RZ ;  /* 0x00000004020a7c24 */ /* 0x002fce000f8e02ff */
.L_x_167:
[C---:B-1----:R-:W-:Y:S02]  /*0900*/  SHF.L.U32 R8, R3.reuse, 0x2, RZ ;  /* 0x0000000203087819 */ /* 0x042fe400000006ff */
[----:B------:R-:W-:Y:S02]  /*0910*/  SHF.L.U64.HI R9, R3, 0x2, R0 ;  /* 0x0000000203097819 */ /* 0x000fe40000010200 */
[C---:B0-----:R-:W-:Y:S02]  /*0920*/  IADD3 R6, P1, PT, R8.reuse, UR14, RZ ;  /* 0x0000000e08067c10 */ /* 0x041fe4000ff3e0ff */
        /* <DEDUP_REMOVED lines=16> */
.L_x_166:
[----:B------:R-:W-:Y:S05]  /*0a30*/  BSYNC.RECONVERGENT B0 ;  /* 0x0000000000007941 */ /* 0x000fea0003800200 */
.L_x_165:
[----:B------:R-:W2:Y:S02]  /*0a40*/  LDCU.64 UR4, c[0x0][0x3a8] ;  /* 0x00007500ff0477ac */ /* 0x000ea40008000a00 */
[----:B--2---:R-:W-:-:S04]  /*0a50*/  ISETP.GE.U32.AND P0, PT, R3, UR4, PT ;  /* 0x0000000403007c0c */ /* 0x004fc8000bf06070 */
[----:B------:R-:W-:-:S13]  /*0a60*/  ISETP.GE.U32.AND.EX P0, PT, R0, UR5, PT, P0 ;  /* 0x0000000500007c0c */ /* 0x000fda000bf06100 */
[----:B------:R-:W-:Y:S05]  /*0a70*/  @P0 EXIT ;  /* 0x000000000000094d */ /* 0x000fea0003800000 */
[----:B0-----:R-:W0:Y:S01]  /*0a80*/  LDC R6, c[0x0][0x3b0] ;  /* 0x0000ec00ff067b82 */ /* 0x001e220000000800 */
[----:B------:R-:W2:Y:S02]  /*0a90*/  LDCU UR4, c[0x0][0x370] ;  /* 0x00006e00ff0477ac */ /* 0x000ea40008000800 */
[----:B--2---:R-:W-:Y:S01]  /*0aa0*/  IMAD R2, R2, UR4, RZ ;  /* 0x0000000402027c24 */ /* 0x004fe2000f8e02ff */
[----:B0-----:R-:W-:-:S13]  /*0ab0*/  ISETP.GE.AND P0, PT, R6, 0x1, PT ;  /* 0x000000010600780c */ /* 0x001fda0003f06270 */
[----:B------:R-:W-:Y:S05]  /*0ac0*/  @!P0 EXIT ;  /* 0x000000000000894d */ /* 0x000fea0003800000 */
[C---:B-1----:R-:W-:Y:S02]  /*0ad0*/  LOP3.LUT R11, R6.reuse, 0x7ffffffc, RZ, 0xc0, !PT ;  /* 0x7ffffffc060b7812 */ /* 0x042fe400078ec0ff */
[----:B------:R-:W-:Y:S02]  /*0ae0*/  LOP3.LUT R6, R6, 0x3, RZ, 0xc0, !PT ;  /* 0x0000000306067812 */ /* 0x000fe400078ec0ff */
[----:B------:R-:W-:-:S07]  /*0af0*/  IADD3 R7, PT, PT, -R11, RZ, RZ ;  /* 0x000000ff0b077210 */ /* 0x000fce0007ffe1ff */
.L_x_174:
        /* <DEDUP_REMOVED lines=16> */
.L_x_171:
        /* <DEDUP_REMOVED lines=19> */
.L_x_170:
        /* <DEDUP_REMOVED lines=13> */
.L_x_172:
[----:B------:R-:W-:-:S13]  /*0e00*/  ISETP.NE.OR P0, PT, R8, RZ, P0 ;  /* 0x000000ff0800720c */ /* 0x000fda0000705670 */
[----:B------:R-:W-:Y:S05]  /*0e10*/  @!P0 BRA `(.L_x_168) ;  /* 0x00000000001c8947 */ /* 0x000fea0003800000 */
.L_x_169:
[----:B------:R-:W-:Y:S02]  /*0e20*/  VIADD R8, R8, 0x4 ;  /* 0x0000000408087836 */ /* 0x000fe40000000000 */
[----:B-----5:R-:W-:-:S03]  /*0e30*/  FADD R10, R9, R9 ;  /* 0x00000009090a7221 */ /* 0x020fc60000000000 */
[----:B------:R-:W-:Y:S01]  /*0e40*/  ISETP.NE.AND P0, PT, R8, RZ, PT ;  /* 0x000000ff0800720c */ /* 0x000fe20003f05270 */
[----:B------:R-:W-:-:S04]  /*0e50*/  FFMA R9, R9, 2, R10 ;  /* 0x4000000009097823 */ /* 0x000fc8000000000a */
[----:B------:R-:W-:-:S04]  /*0e60*/  FADD R10, R9, R9 ;  /* 0x00000009090a7221 */ /* 0x000fc80000000000 */
[----:B------:R-:W-:-:S04]  /*0e70*/  FFMA R9, R9, 2, R10 ;  /* 0x4000000009097823 */ /* 0x000fc8000000000a */
[----:B------:R-:W-:Y:S05]  /*0e80*/  @P0 BRA `(.L_x_169) ;  /* 0xfffffffc00e40947 */ /* 0x000fea000383ffff */
.L_x_168:
        /* <DEDUP_REMOVED lines=8> */
.L_x_173:
[----:B------:R-:W0:Y:S01]  /*0f10*/  LDCU.64 UR4, c[0x0][0x3a8] ;  /* 0x00007500ff0477ac */ /* 0x000e220008000a00 */
[----:B------:R-:W-:Y:S01]  /*0f20*/  IADD3 R3, P0, PT, R2, R3, RZ ;  /* 0x0000000302037210 */ /* 0x000fe20007f1e0ff */
[----:B-----5:R1:W-:Y:S03]  /*0f30*/  STG.E desc[UR6][R4.64], R9 ;  /* 0x0000000904007986 */ /* 0x0203e6000c101906 */
[----:B------:R-:W-:Y:S02]  /*0f40*/  IADD3.X R0, PT, PT, RZ, R0, RZ, P0, !PT ;  /* 0x00000000ff007210 */ /* 0x000fe400007fe4ff */
[----:B0-----:R-:W-:-:S04]  /*0f50*/  ISETP.GE.U32.AND P0, PT, R3, UR4, PT ;  /* 0x0000000403007c0c */ /* 0x001fc8000bf06070 */
[----:B------:R-:W-:-:S13]  /*0f60*/  ISETP.GE.U32.AND.EX P0, PT, R0, UR5, PT, P0 ;  /* 0x0000000500007c0c */ /* 0x000fda000bf06100 */
[----:B-1----:R-:W-:Y:S05]  /*0f70*/  @!P0 BRA `(.L_x_174) ;  /* 0xfffffff800e08947 */ /* 0x002fea000383ffff */
[----:B------:R-:W-:Y:S05]  /*0f80*/  EXIT ;  /* 0x000000000000794d */ /* 0x000fea0003800000 */
.L_x_175:
        /* <DEDUP_REMOVED lines=15> */
.L_x_220:


//--------------------- .text._Z19computebound_kernelPfmi --------------------------
	.section	.text._Z19computebound_kernelPfmi,"ax",@progbits
	.align	128
        .global         _Z19computebound_kernelPfmi
        .type           _Z19computebound_kernelPfmi,@function
        .size           _Z19computebound_kernelPfmi,(.L_x_221 - _Z19computebound_kernelPfmi)
        .other          _Z19computebound_kernelPfmi,@"STO_CUDA_ENTRY STV_DEFAULT"
_Z19computebound_kernelPfmi:
.text._Z19computebound_kernelPfmi:
[----:B------:R-:W-:Y:S01]  /*0000*/  LDC R1, c[0x0][0x37c] ;  /* 0x0000df00ff017b82 */ /* 0x000fe20000000800 */
[----:B------:R-:W0:Y:S07]  /*0010*/  S2R R0, SR_TID.X ;  /* 0x0000000000007919 */ /* 0x000e2e0000002100 */
[----:B------:R-:W0:Y:S01]  /*0020*/  S2UR UR4, SR_CTAID.X ;  /* 0x00000000000479c3 */ /* 0x000e220000002500 */
[----:B------:R-:W1:Y:S07]  /*0030*/  LDCU.64 UR6, c[0x0][0x388] ;  /* 0x00007100ff0677ac */ /* 0x000e6e0008000a00 */
[----:B------:R-:W0:Y:S02]  /*0040*/  LDC R7, c[0x0][0x360] ;  /* 0x0000d800ff077b82 */ /* 0x000e240000000800 */
[----:B0-----:R-:W-:-:S05]  /*0050*/  IMAD R0, R7, UR4, R0 ;  /* 0x0000000407007c24 */ /* 0x001fca000f8e0200 */
[----:B-1----:R-:W-:-:S04]  /*0060*/  ISETP.GE.U32.AND P0, PT, R0, UR6, PT ;  /* 0x0000000600007c0c */ /* 0x002fc8000bf06070 */
[----:B------:R-:W-:-:S13]  /*0070*/  ISETP.GE.U32.AND.EX P0, PT, RZ, UR7, PT, P0 ;  /* 0x00000007ff007c0c */ /* 0x000fda000bf06100 */
[----:B------:R-:W-:Y:S05]  /*0080*/  @P0 EXIT ;  /* 0x000000000000094d */ /* 0x000fea0003800000 */
[----:B------:R-:W0:Y:S01]  /*0090*/  LDC R4, c[0x0][0x390] ;  /* 0x0000e400ff047b82 */ /* 0x000e220000000800 */
[----:B------:R-:W1:Y:S01]  /*00a0*/  LDCU UR4, c[0x0][0x370] ;  /* 0x00006e00ff0477ac */ /* 0x000e620008000800 */
[----:B------:R-:W-:Y:S01]  /*00b0*/  HFMA2 R5, -RZ, RZ, 0, 0 ;  /* 0x00000000ff057431 */ /* 0x000fe200000001ff */
[----:B------:R-:W2:Y:S01]  /*00c0*/  LDCU.64 UR6, c[0x0][0x358] ;  /* 0x00006b00ff0677ac */ /* 0x000ea20008000a00 */
[----:B-1----:R-:W-:Y:S01]  /*00d0*/  IMAD R7, R7, UR4, RZ ;  /* 0x0000000407077c24 */ /* 0x002fe2000f8e02ff */
[C---:B0-----:R-:W-:Y:S02]  /*00e0*/  LOP3.LUT R11, R4.reuse, 0x7ffffffc, RZ, 0xc0, !PT ;  /* 0x7ffffffc040b7812 */ /* 0x041fe400078ec0ff */
[----:B------:R-:W-:Y:S02]  /*00f0*/  LOP3.LUT R4, R4, 0x3, RZ, 0xc0, !PT ;  /* 0x0000000304047812 */ /* 0x000fe400078ec0ff */
[----:B--2---:R-:W-:-:S07]  /*0100*/  IADD3 R6, PT, PT, -R11, RZ, RZ ;  /* 0x000000ff0b067210 */ /* 0x004fce0007ffe1ff */
.L_x_183:
        /* <DEDUP_REMOVED lines=9> */
[----:B------:R-:W-:-:S04]  /*01a0*/  IADD3 R8, PT, PT, -R11, RZ, RZ ;  /* 0x000000ff0b087210 */ /* 0x000fc80007ffe1ff */
[----:B------:R-:W-:Y:S02]  /*01b0*/  ISETP.GE.AND P0, PT, R8, RZ, PT ;  /* 0x000000ff0800720c */ /* 0x000fe40003f06270 */
[----:B------:R-:W-:-:S11]  /*01c0*/  MOV R8, R6 ;  /* 0x0000000600087202 */ /* 0x000fd60000000f00 */
[----:B------:R-:W-:Y:S05]  /*01d0*/  @P0 BRA `(.L_x_178) ;  /* 0x00000000009c0947 */ /* 0x000fea0003800000 */
[----:B------:R-:W-:Y:S02]  /*01e0*/  IADD3 R10, PT, PT, -R8, RZ, RZ ;  /* 0x000000ff080a7210 */ /* 0x000fe40007ffe1ff */
[----:B------:R-:W-:Y:S02]  /*01f0*/  PLOP3.LUT P0, PT, PT, PT, PT, 0x80, 0x8 ;  /* 0x000000000008781c */ /* 0x000fe40003f0f070 */
[----:B------:R-:W-:-:S13]  /*0200*/  ISETP.GT.AND P1, PT, R10, 0xc, PT ;  /* 0x0000000c0a00780c */ /* 0x000fda0003f24270 */
[----:B------:R-:W-:Y:S05]  /*0210*/  @!P1 BRA `(.L_x_179) ;  /* 0x0000000000509947 */ /* 0x000fea0003800000 */
[----:B------:R-:W-:-:S13]  /*0220*/  PLOP3.LUT P0, PT, PT, PT, PT, 0x8, 0x80 ;  /* 0x000000000080781c */ /* 0x000fda0003f0e170 */
.L_x_180:
        /* <DEDUP_REMOVED lines=19> */
.L_x_179:
[----:B------:R-:W-:-:S04]  /*0360*/  IADD3 R10, PT, PT, -R8, RZ, RZ ;  /* 0x000000ff080a7210 */ /* 0x000fc80007ffe1ff */
        /* <DEDUP_REMOVED lines=12> */
.L_x_181:
[----:B------:R-:W-:-:S13]  /*0430*/  ISETP.NE.OR P0, PT, R8, RZ, P0 ;  /* 0x000000ff0800720c */ /* 0x000fda0000705670 */
[----:B------:R-:W-:Y:S05]  /*0440*/  @!P0 BRA `(.L_x_177) ;  /* 0x00000000001c8947 */ /* 0x000fea0003800000 */
.L_x_178:
[----:B------:R-:W-:Y:S01]  /*0450*/  IADD3 R8, PT, PT, R8, 0x4, RZ ;  /* 0x0000000408087810 */ /* 0x000fe20007ffe0ff */
[----:B-----5:R-:W-:-:S03]  /*0460*/  FADD R10, R9, R9 ;  /* 0x00000009090a7221 */ /* 0x020fc60000000000 */
[----:B------:R-:W-:Y:S01]  /*0470*/  ISETP.NE.AND P0, PT, R8, RZ, PT ;  /* 0x000000ff0800720c */ /* 0x000fe20003f05270 */
[----:B------:R-:W-:-:S04]  /*0480*/  FFMA R9, R9, 2, R10 ;  /* 0x4000000009097823 */ /* 0x000fc8000000000a */
[----:B------:R-:W-:-:S04]  /*0490*/  FADD R10, R9, R9 ;  /* 0x00000009090a7221 */ /* 0x000fc80000000000 */
[----:B------:R-:W-:-:S04]  /*04a0*/  FFMA R9, R9, 2, R10 ;  /* 0x4000000009097823 */ /* 0x000fc8000000000a */
[----:B------:R-:W-:Y:S05]  /*04b0*/  @P0 BRA `(.L_x_178) ;  /* 0xfffffffc00e40947 */ /* 0x000fea000383ffff */
.L_x_177:
        /* <DEDUP_REMOVED lines=8> */
.L_x_182:
[----:B-----5:R0:W-:Y:S02]  /*0540*/  STG.E desc[UR6][R2.64], R9 ;  /* 0x0000000902007986 */ /* 0x0201e4000c101906 */
.L_x_176:
        /* <DEDUP_REMOVED lines=9> */
.L_x_184:
        /* <DEDUP_REMOVED lines=10> */
.L_x_221:


//--------------------- .text._Z15membound_kernelPfS_S_m --------------------------
	.section	.text._Z15membound_kernelPfS_S_m,"ax",@progbits
	.align	128
        .global         _Z15membound_kernelPfS_S_m
        .type           _Z15membound_kernelPfS_S_m,@function
        .size           _Z15membound_kernelPfS_S_m,(.L_x_222 - _Z15membound_kernelPfS_S_m)
        .other          _Z15membound_kernelPfS_S_m,@"STO_CUDA_ENTRY STV_DEFAULT"
_Z15membound_kernelPfS_S_m:
.text._Z15membound_kernelPfS_S_m:
        /* <DEDUP_REMOVED lines=9> */
[----:B------:R-:W0:Y:S01]  /*0090*/  LDCU UR4, c[0x0][0x370] ;  /* 0x00006e00ff0477ac */ /* 0x000e220008000800 */
[----:B------:R-:W-:Y:S02]  /*00a0*/  IMAD.MOV.U32 R11, RZ, RZ, R0 ;  /* 0x000000ffff0b7224 */ /* 0x000fe400078e0000 */
[----:B------:R-:W-:Y:S01]  /*00b0*/  IMAD.MOV.U32 R10, RZ, RZ, RZ ;  /* 0x000000ffff0a7224 */ /* 0x000fe200078e00ff */
[----:B------:R-:W1:Y:S01]  /*00c0*/  LDCU.64 UR6, c[0x0][0x358] ;  /* 0x00006b00ff0677ac */ /* 0x000e620008000a00 */
[----:B------:R-:W2:Y:S01]  /*00d0*/  LDCU.64 UR10, c[0x0][0x390] ;  /* 0x00007200ff0a77ac */ /* 0x000ea20008000a00 */
[----:B------:R-:W3:Y:S01]  /*00e0*/  LDCU.128 UR12, c[0x0][0x380] ;  /* 0x00007000ff0c77ac */ /* 0x000ee20008000c00 */
[----:B0-----:R-:W-:-:S07]  /*00f0*/  IMAD R0, R2, UR4, RZ ;  /* 0x0000000402007c24 */ /* 0x001fce000f8e02ff */
.L_x_185:
[C---:B0-----:R-:W-:Y:S01]  /*0100*/  IMAD.SHL.U32 R2, R11.reuse, 0x4, RZ ;  /* 0x000000040b027824 */ /* 0x041fe200078e00ff */
[----:B------:R-:W-:-:S04]  /*0110*/  SHF.L.U64.HI R3, R11, 0x2, R10 ;  /* 0x000000020b037819 */ /* 0x000fc8000001020a */
[C---:B---3--:R-:W-:Y:S02]  /*0120*/  IADD3 R6, P1, PT, R2.reuse, UR14, RZ ;  /* 0x0000000e02067c10 */ /* 0x048fe4000ff3e0ff */
[C---:B------:R-:W-:Y:S02]  /*0130*/  IADD3 R4, P0, PT, R2.reuse, UR12, RZ ;  /* 0x0000000c02047c10 */ /* 0x040fe4000ff1e0ff */
[C---:B------:R-:W-:Y:S02]  /*0140*/  IADD3.X R7, PT, PT, R3.reuse, UR15, RZ, P1, !PT ;  /* 0x0000000f03077c10 */ /* 0x040fe40008ffe4ff */
[----:B--2---:R-:W-:Y:S02]  /*0150*/  IADD3 R2, P2, PT, R2, UR10, RZ ;  /* 0x0000000a02027c10 */ /* 0x004fe4000ff5e0ff */
[C---:B------:R-:W-:Y:S02]  /*0160*/  IADD3.X R5, PT, PT, R3.reuse, UR13, RZ, P0, !PT ;  /* 0x0000000d03057c10 */ /* 0x040fe400087fe4ff */
[----:B------:R-:W-:Y:S01]  /*0170*/  IADD3.X R3, PT, PT, R3, UR11, RZ, P2, !PT ;  /* 0x0000000b03037c10 */ /* 0x000fe200097fe4ff */
[----:B-1----:R-:W2:Y:S04]  /*0180*/  LDG.E R7, desc[UR6][R6.64] ;  /* 0x0000000606077981 */ /* 0x002ea8000c1e1900 */
        /* <DEDUP_REMOVED lines=13> */
.L_x_186:
        /* <DEDUP_REMOVED lines=10> */
.L_x_222:


//--------------------- .text._Z11verify_dataPfS_S_S_mmm --------------------------
	.section	.text._Z11verify_dataPfS_S_S_mmm,"ax",@progbits
	.align	128
        .global         _Z11verify_dataPfS_S_S_mmm
        .type           _Z11verify_dataPfS_S_S_mmm,@function
        .size           _Z11verify_dataPfS_S_S_mmm,(.L_x_223 - _Z11verify_dataPfS_S_S_mmm)
        .other          _Z11verify_dataPfS_S_S_mmm,@"STO_CUDA_ENTRY STV_DEFAULT"
_Z11verify_dataPfS_S_S_mmm:
.text._Z11verify_dataPfS_S_S_mmm:
[----:B------:R-:W0:Y:S01]  /*0000*/  LDC R1, c[0x0][0x37c] ;  /* 0x0000df00ff017b82 */ /* 0x000e220000000800 */
[----:B------:R-:W1:Y:S01]  /*0010*/  LDCU.64 UR6, c[0x0][0x3b0] ;  /* 0x00007600ff0677ac */ /* 0x000e620008000a00 */
[----:B0-----:R-:W-:Y:S01]  /*0020*/  IADD3 R1, PT, PT, R1, -0x28, RZ ;  /* 0xffffffd801017810 */ /* 0x001fe20007ffe0ff */
[----:B------:R-:W-:Y:S01]  /*0030*/  HFMA2 R0, -RZ, RZ, 1.875, 0 ;  /* 0x3f800000ff007431 */ /* 0x000fe200000001ff */
[----:B------:R-:W0:Y:S01]  /*0040*/  LDCU UR4, c[0x0][0x2f8] ;  /* 0x00005f00ff0477ac */ /* 0x000e220008000800 */
[----:B------:R-:W2:Y:S01]  /*0050*/  LDCU UR5, c[0x0][0x2fc] ;  /* 0x00005f80ff0577ac */ /* 0x000ea20008000800 */
[----:B-1----:R-:W-:-:S04]  /*0060*/  UISETP.NE.U32.AND UP0, UPT, UR6, URZ, UPT ;  /* 0x000000ff0600728c */ /* 0x002fc8000bf05070 */
[----:B------:R-:W-:Y:S01]  /*0070*/  UISETP.NE.AND.EX UP0, UPT, UR7, URZ, UPT, UP0 ;  /* 0x000000ff0700728c */ /* 0x000fe2000bf05300 */
[----:B0-----:R-:W-:-:S04]  /*0080*/  IADD3 R6, P0, PT, R1, UR4, RZ ;  /* 0x0000000401067c10 */ /* 0x001fc8000ff1e0ff */
[----:B--2---:R-:W-:-:S04]  /*0090*/  IADD3.X R7, PT, PT, RZ, UR5, RZ, P0, !PT ;  /* 0x00000005ff077c10 */ /* 0x004fc800087fe4ff */
[----:B------:R-:W-:Y:S05]  /*00a0*/  BRA.U !UP0, `(.L_x_187) ;  /* 0x0000000508247547 */ /* 0x000fea000b800000 */
[----:B------:R-:W-:Y:S01]  /*00b0*/  UISETP.GE.U32.AND UP0, UPT, UR6, 0x4, UPT ;  /* 0x000000040600788c */ /* 0x000fe2000bf06070 */
[----:B------:R-:W-:Y:S01]  /*00c0*/  IMAD.MOV.U32 R0, RZ, RZ, 0x3f800000 ;  /* 0x3f800000ff007424 */ /* 0x000fe200078e00ff */
[----:B------:R-:W-:Y:S02]  /*00d0*/  ULOP3.LUT UR8, UR6, 0x3, URZ, 0xc0, !UPT ;  /* 0x0000000306087892 */ /* 0x000fe4000f8ec0ff */
[----:B------:R-:W-:Y:S01]  /*00e0*/  UISETP.GE.U32.AND.EX UP0, UPT, UR7, URZ, UPT, UP0 ;  /* 0x000000ff0700728c */ /* 0x000fe2000bf06100 */
[----:B------:R-:W-:-:S08]  /*00f0*/  UMOV UR4, URZ ;  /* 0x000000ff00047c82 */ /* 0x000fd00008000000 */
[----:B------:R-:W-:Y:S05]  /*0100*/  BRA.U !UP0, `(.L_x_188) ;  /* 0x0000000108e87547 */ /* 0x000fea000b800000 */
[----:B------:R-:W-:Y:S01]  /*0110*/  ULOP3.LUT UR5, UR6, 0xfffffffc, URZ, 0xc0, !UPT ;  /* 0xfffffffc06057892 */ /* 0x000fe2000f8ec0ff */
[----:B------:R-:W-:Y:S01]  /*0120*/  HFMA2 R0, -RZ, RZ, 1.875, 0 ;  /* 0x3f800000ff007431 */ /* 0x000fe200000001ff */
[----:B------:R-:W0:Y:S02]  /*0130*/  LDCU UR6, c[0x0][0x3b4] ;  /* 0x00007680ff0677ac */ /* 0x000e240008000800 */
[----:B------:R-:W-:-:S04]  /*0140*/  UISETP.GT.U32.AND UP0, UPT, UR5, URZ, UPT ;  /* 0x000000ff0500728c */ /* 0x000fc8000bf04070 */
[----:B------:R-:W-:-:S09]  /*0150*/  UISETP.GT.AND.EX UP0, UPT, UR7, URZ, UPT, UP0 ;  /* 0x000000ff0700728c */ /* 0x000fd2000bf04300 */
[----:B------:R-:W-:Y:S05]  /*0160*/  BRA.U !UP0, `(.L_x_189) ;  /* 0x0000000108ac7547 */ /* 0x000fea000b800000 */
[----:B------:R-:W-:Y:S02]  /*0170*/  UISETP.GT.U32.AND UP1, UPT, UR5, 0xc, UPT ;  /* 0x0000000c0500788c */ /* 0x000fe4000bf24070 */
[----:B------:R-:W-:Y:S02]  /*0180*/  UPLOP3.LUT UP0, UPT, UPT, UPT, UPT, 0x80, 0x8 ;  /* 0x000000000008789c */ /* 0x000fe40003f0f070 */
[----:B0-----:R-:W-:-:S09]  /*0190*/  UISETP.GT.AND.EX UP1, UPT, UR6, URZ, UPT, UP1 ;  /* 0x000000ff0600728c */ /* 0x001fd2000bf24310 */
[----:B------:R-:W-:Y:S05]  /*01a0*/  BRA.U !UP1, `(.L_x_190) ;  /* 0x0000000109587547 */ /* 0x000fea000b800000 */
[----:B------:R-:W-:-:S11]  /*01b0*/  UPLOP3.LUT UP0, UPT, UPT, UPT, UPT, 0x40, 0x4 ;  /* 0x000000000004789c */ /* 0x000fd60003f0e870 */
.L_x_191:
[----:B------:R-:W-:Y:S01]  /*01c0*/  FADD R3, R0, R0 ;  /* 0x0000000000037221 */ /* 0x000fe20000000000 */
[----:B------:R-:W-:-:S03]  /*01d0*/  UIADD3 UR5, UP1, UPT, UR5, -0x10, URZ ;  /* 0xfffffff005057890 */ /* 0x000fc6000ff3e0ff */
[----:B------:R-:W-:Y:S01]  /*01e0*/  FFMA R3, R0, 2, R3 ;  /* 0x4000000000037823 */ /* 0x000fe20000000003 */
[----:B------:R-:W-:Y:S02]  /*01f0*/  UIADD3.X UR6, UPT, UPT, UR6, -0x1, URZ, UP1, !UPT ;  /* 0xffffffff06067890 */ /* 0x000fe40008ffe4ff */
[----:B------:R-:W-:Y:S01]  /*0200*/  UISETP.GT.U32.AND UP1, UPT, UR5, 0xc, UPT ;  /* 0x0000000c0500788c */ /* 0x000fe2000bf24070 */
[----:B------:R-:W-:-:S03]  /*0210*/  FADD R0, R3, R3 ;  /* 0x0000000303007221 */ /* 0x000fc60000000000 */
[----:B------:R-:W-:Y:S01]  /*0220*/  UISETP.GT.AND.EX UP1, UPT, UR6, URZ, UPT, UP1 ;  /* 0x000000ff0600728c */ /* 0x000fe2000bf24310 */
        /* <DEDUP_REMOVED lines=13> */
[----:B------:R-:W-:Y:S06]  /*0300*/  BRA.U UP1, `(.L_x_191) ;  /* 0xfffffffd01ac7547 */ /* 0x000fec000b83ffff */
.L_x_190:
[----:B------:R-:W-:-:S04]  /*0310*/  UISETP.GT.U32.AND UP1, UPT, UR5, 0x4, UPT ;  /* 0x000000040500788c */ /* 0x000fc8000bf24070 */
[----:B------:R-:W-:-:S09]  /*0320*/  UISETP.GT.AND.EX UP1, UPT, UR6, URZ, UPT, UP1 ;  /* 0x000000ff0600728c */ /* 0x000fd2000bf24310 */
[----:B------:R-:W-:Y:S05]  /*0330*/  BRA.U !UP1, `(.L_x_192) ;  /* 0x00000001092c7547 */ /* 0x000fea000b800000 */
[C---:B------:R-:W-:Y:S01]  /*0340*/  FADD R3, R0.reuse, R0 ;  /* 0x0000000000037221 */ /* 0x040fe20000000000 */
[----:B------:R-:W-:Y:S02]  /*0350*/  UIADD3 UR5, UP1, UPT, UR5, -0x8, URZ ;  /* 0xfffffff805057890 */ /* 0x000fe4000ff3e0ff */
[----:B------:R-:W-:Y:S01]  /*0360*/  UPLOP3.LUT UP0, UPT, UPT, UPT, UPT, 0x40, 0x4 ;  /* 0x000000000004789c */ /* 0x000fe20003f0e870 */
[----:B------:R-:W-:Y:S01]  /*0370*/  FFMA R3, R0, 2, R3 ;  /* 0x4000000000037823 */ /* 0x000fe20000000003 */
[----:B------:R-:W-:-:S03]  /*0380*/  UIADD3.X UR6, UPT, UPT, UR6, -0x1, URZ, UP1, !UPT ;  /* 0xffffffff06067890 */ /* 0x000fc60008ffe4ff */
[----:B------:R-:W-:-:S04]  /*0390*/  FADD R0, R3, R3 ;  /* 0x0000000303007221 */ /* 0x000fc80000000000 */
[----:B------:R-:W-:-:S04]  /*03a0*/  FFMA R0, R3, 2, R0 ;  /* 0x4000000003007823 */ /* 0x000fc80000000000 */
[----:B------:R-:W-:-:S04]  /*03b0*/  FADD R3, R0, R0 ;  /* 0x0000000000037221 */ /* 0x000fc80000000000 */
[----:B------:R-:W-:-:S04]  /*03c0*/  FFMA R0, R0, 2, R3 ;  /* 0x4000000000007823 */ /* 0x000fc80000000003 */
[----:B------:R-:W-:-:S04]  /*03d0*/  FADD R3, R0, R0 ;  /* 0x0000000000037221 */ /* 0x000fc80000000000 */
[----:B------:R-:W-:-:S07]  /*03e0*/  FFMA R0, R0, 2, R3 ;  /* 0x4000000000007823 */ /* 0x000fce0000000003 */
.L_x_192:
[----:B------:R-:W-:-:S04]  /*03f0*/  UISETP.NE.U32.AND UP1, UPT, UR5, URZ, UPT ;  /* 0x000000ff0500728c */ /* 0x000fc8000bf25070 */
[----:B------:R-:W-:-:S09]  /*0400*/  UISETP.NE.OR.EX UP0, UPT, UR6, URZ, UP0, UP1 ;  /* 0x000000ff0600728c */ /* 0x000fd20008705710 */
[----:B------:R-:W-:Y:S05]  /*0410*/  BRA.U !UP0, `(.L_x_188) ;  /* 0x0000000108247547 */ /* 0x000fea000b800000 */
.L_x_189:
[----:B------:R-:W-:Y:S01]  /*0420*/  UIADD3 UR5, UP0, UPT, UR5, -0x4, URZ ;  /* 0xfffffffc05057890 */ /* 0x000fe2000ff1e0ff */
[----:B------:R-:W-:-:S03]  /*0430*/  FADD R3, R0, R0 ;  /* 0x0000000000037221 */ /* 0x000fc60000000000 */
[----:B0-----:R-:W-:Y:S01]  /*0440*/  UIADD3.X UR6, UPT, UPT, UR6, -0x1, URZ, UP0, !UPT ;  /* 0xffffffff06067890 */ /* 0x001fe200087fe4ff */
[----:B------:R-:W-:Y:S01]  /*0450*/  FFMA R0, R0, 2, R3 ;  /* 0x4000000000007823 */ /* 0x000fe20000000003 */
[----:B------:R-:W-:-:S03]  /*0460*/  UISETP.NE.U32.AND UP0, UPT, UR5, URZ, UPT ;  /* 0x000000ff0500728c */ /* 0x000fc6000bf05070 */
[----:B------:R-:W-:Y:S01]  /*0470*/  FADD R3, R0, R0 ;  /* 0x0000000000037221 */ /* 0x000fe20000000000 */
[----:B------:R-:W-:-:S03]  /*0480*/  UISETP.NE.AND.EX UP0, UPT, UR6, URZ, UPT, UP0 ;  /* 0x000000ff0600728c */ /* 0x000fc6000bf05300 */
[----:B------:R-:W-:-:S06]  /*0490*/  FFMA R0, R0, 2, R3 ;  /* 0x4000000000007823 */ /* 0x000fcc0000000003 */
[----:B------:R-:W-:Y:S05]  /*04a0*/  BRA.U UP0, `(.L_x_189) ;  /* 0xfffffffd00dc7547 */ /* 0x000fea000b83ffff */
.L_x_188:
[----:B------:R-:W-:-:S04]  /*04b0*/  UISETP.NE.U32.AND UP0, UPT, UR8, URZ, UPT ;  /* 0x000000ff0800728c */ /* 0x000fc8000bf05070 */
[----:B------:R-:W-:-:S09]  /*04c0*/  UISETP.NE.AND.EX UP0, UPT, UR4, URZ, UPT, UP0 ;  /* 0x000000ff0400728c */ /* 0x000fd2000bf05300 */
[----:B------:R-:W-:Y:S05]  /*04d0*/  BRA.U !UP0, `(.L_x_187) ;  /* 0x0000000108187547 */ /* 0x000fea000b800000 */
.L_x_193:
[----:B------:R-:W-:Y:S01]  /*04e0*/  UIADD3 UR8, UP0, UPT, UR8, -0x1, URZ ;  /* 0xffffffff08087890 */ /* 0x000fe2000ff1e0ff */
[----:B------:R-:W-:-:S03]  /*04f0*/  FADD R0, R0, R0 ;  /* 0x0000000000007221 */ /* 0x000fc60000000000 */
[----:B------:R-:W-:Y:S02]  /*0500*/  UIADD3.X UR4, UPT, UPT, UR4, -0x1, URZ, UP0, !UPT ;  /* 0xffffffff04047890 */ /* 0x000fe400087fe4ff */
[----:B------:R-:W-:-:S04]  /*0510*/  UISETP.NE.U32.AND UP0, UPT, UR8, URZ, UPT ;  /* 0x000000ff0800728c */ /* 0x000fc8000bf05070 */
[----:B------:R-:W-:-:S09]  /*0520*/  UISETP.NE.AND.EX UP0, UPT, UR4, URZ, UPT, UP0 ;  /* 0x000000ff0400728c */ /* 0x000fd2000bf05300 */
[----:B------:R-:W-:Y:S05]  /*0530*/  BRA.U UP0, `(.L_x_193) ;  /* 0xfffffffd00e87547 */ /* 0x000fea000b83ffff */
.L_x_187:
[----:B------:R-:W0:Y:S01]  /*0540*/  S2R R3, SR_TID.X ;  /* 0x0000000000037919 */ /* 0x000e220000002100 */
[----:B------:R-:W0:Y:S01]  /*0550*/  S2UR UR4, SR_CTAID.X ;  /* 0x00000000000479c3 */ /* 0x000e220000002500 */
[----:B------:R-:W1:Y:S01]  /*0560*/  LDCU.64 UR6, c[0x0][0x3a0] ;  /* 0x00007400ff0677ac */ /* 0x000e620008000a00 */
[----:B------:R-:W-:Y:S01]  /*0570*/  BSSY.RECONVERGENT B6, `(.L_x_194) ;  /* 0x0000025000067945 */ /* 0x000fe20003800200 */
[----:B------:R-:W-:Y:S01]  /*0580*/  MOV R13, RZ ;  /* 0x000000ff000d7202 */ /* 0x000fe20000000f00 */
[----:B------:R-:W2:Y:S04]  /*0590*/  LDCU.64 UR36, c[0x0][0x358] ;  /* 0x00006b00ff2477ac */ /* 0x000ea80008000a00 */
[----:B------:R-:W0:Y:S01]  /*05a0*/  LDC R16, c[0x0][0x360] ;  /* 0x0000d800ff107b82 */ /* 0x000e220000000800 */
[----:B------:R-:W3:Y:S01]  /*05b0*/  LDCU.64 UR46, c[0x0][0x3a0] ;  /* 0x00007400ff2e77ac */ /* 0x000ee20008000a00 */
[----:B------:R-:W4:Y:S01]  /*05c0*/  LDCU.64 UR48, c[0x0][0x3a8] ;  /* 0x00007500ff3077ac */ /* 0x000f220008000a00 */
[----:B------:R-:W0:Y:S01]  /*05d0*/  LDCU.64 UR38, c[0x0][0x390] ;  /* 0x00007200ff2677ac */ /* 0x000e220008000a00 */
[----:B------:R-:W0:Y:S01]  /*05e0*/  LDCU.64 UR44, c[0x0][0x398] ;  /* 0x00007300ff2c77ac */ /* 0x000e220008000a00 */
[----:B------:R-:W0:Y:S02]  /*05f0*/  LDCU.128 UR40, c[0x0][0x380] ;  /* 0x00007000ff2877ac */ /* 0x000e240008000c00 */
[----:B0-----:R-:W-:-:S05]  /*0600*/  IMAD R4, R16, UR4, R3 ;  /* 0x0000000410047c24 */ /* 0x001fca000f8e0203 */
[----:B-1----:R-:W-:-:S04]  /*0610*/  ISETP.GE.U32.AND P0, PT, R4, UR6, PT ;  /* 0x0000000604007c0c */ /* 0x002fc8000bf06070 */
[----:B------:R-:W-:-:S13]  /*0620*/  ISETP.GE.U32.AND.EX P0, PT, RZ, UR7, PT, P0 ;  /* 0x00000007ff007c0c */ /* 0x000fda000bf06100 */
[----:B--234-:R-:W-:Y:S05]  /*0630*/  @P0 BRA `(.L_x_195) ;  /* 0x0000000000600947 */ /* 0x01cfea0003800000 */
[----:B------:R-:W0:Y:S01]  /*0640*/  LDCU UR4, c[0x0][0x370] ;  /* 0x00006e00ff0477ac */ /* 0x000e220008000800 */
[----:B------:R-:W-:Y:S01]  /*0650*/  IMAD.MOV.U32 R14, RZ, RZ, R4 ;  /* 0x000000ffff0e7224 */ /* 0x000fe200078e0004 */
[----:B------:R-:W-:Y:S01]  /*0660*/  MOV R15, R13 ;  /* 0x0000000d000f7202 */ /* 0x000fe20000000f00 */
[----:B0-----:R-:W-:-:S07]  /*0670*/  IMAD R5, R16, UR4, RZ ;  /* 0x0000000410057c24 */ /* 0x001fce000f8e02ff */
.L_x_197:
[C---:B------:R-:W-:Y:S02]  /*0680*/  SHF.L.U32 R8, R14.reuse, 0x2, RZ ;  /* 0x000000020e087819 */ /* 0x040fe400000006ff */
[----:B------:R-:W-:Y:S02]  /*0690*/  SHF.L.U64.HI R9, R14, 0x2, R15 ;  /* 0x000000020e097819 */ /* 0x000fe4000001020f */
[C---:B------:R-:W-:Y:S02]  /*06a0*/  IADD3 R10, P0, PT, R8.reuse, UR40, RZ ;  /* 0x00000028080a7c10 */ /* 0x040fe4000ff1e0ff */
[----:B------:R-:W-:Y:S02]  /*06b0*/  IADD3 R2, P1, PT, R8, UR42, RZ ;  /* 0x0000002a08027c10 */ /* 0x000fe4000ff3e0ff */
[C---:B------:R-:W-:Y:S02]  /*06c0*/  IADD3.X R11, PT, PT, R9.reuse, UR41, RZ, P0, !PT ;  /* 0x00000029090b7c10 */ /* 0x040fe400087fe4ff */
[----:B------:R-:W-:-:S02]  /*06d0*/  IADD3.X R3, PT, PT, R9, UR43, RZ, P1, !PT ;  /* 0x0000002b09037c10 */ /* 0x000fc40008ffe4ff */
[----:B------:R-:W-:Y:S01]  /*06e0*/  IADD3 R8, P0, PT, R8, UR38, RZ ;  /* 0x0000002608087c10 */ /* 0x000fe2000ff1e0ff */
[----:B------:R-:W2:Y:S04]  /*06f0*/  LDG.E R17, desc[UR36][R10.64] ;  /* 0x000000240a117981 */ /* 0x000ea8000c1e1900 */
[----:B------:R-:W2:Y:S01]  /*0700*/  LDG.E R18, desc[UR36][R2.64] ;  /* 0x0000002402127981 */ /* 0x000ea2000c1e1900 */
[----:B------:R-:W-:-:S05]  /*0710*/  IADD3.X R9, PT, PT, R9, UR39, RZ, P0, !PT ;  /* 0x0000002709097c10 */ /* 0x000fca00087fe4ff */
[----:B------:R-:W3:Y:S01]  /*0720*/  LDG.E R19, desc[UR36][R8.64] ;  /* 0x0000002408137981 */ /* 0x000ee2000c1e1900 */
[----:B--2---:R-:W-:-:S04]  /*0730*/  FADD R12, R17, R18 ;  /* 0x00000012110c7221 */ /* 0x004fc80000000000 */
[----:B------:R-:W-:-:S05]  /*0740*/  FADD R12, R12, 1 ;  /* 0x3f8000000c0c7421 */ /* 0x000fca0000000000 */
[----:B---3--:R-:W-:-:S13]  /*0750*/  FSETP.NEU.AND P0, PT, R12, R19, PT ;  /* 0x000000130c00720b */ /* 0x008fda0003f0d000 */
[----:B------:R-:W-:Y:S05]  /*0760*/  @P0 BRA `(.L_x_196) ;  /* 0x00000000009c0947 */ /* 0x000fea0003800000 */
[----:B------:R-:W-:-:S05]  /*0770*/  IADD3 R14, P0, PT, R5, R14, RZ ;  /* 0x0000000e050e7210 */ /* 0x000fca0007f1e0ff */
[----:B------:R-:W-:Y:S01]  /*0780*/  IMAD.X R15, RZ, RZ, R15, P0 ;  /* 0x000000ffff0f7224 */ /* 0x000fe200000e060f */
[----:B------:R-:W-:-:S04]  /*0790*/  ISETP.GE.U32.AND P0, PT, R14, UR46, PT ;  /* 0x0000002e0e007c0c */ /* 0x000fc8000bf06070 */
[----:B------:R-:W-:-:S13]  /*07a0*/  ISETP.GE.U32.AND.EX P0, PT, R15, UR47, PT, P0 ;  /* 0x0000002f0f007c0c */ /* 0x000fda000bf06100 */
[----:B------:R-:W-:Y:S05]  /*07b0*/  @!P0 BRA `(.L_x_197) ;  /* 0xfffffffc00b08947 */ /* 0x000fea000383ffff */
.L_x_195:
[----:B------:R-:W-:Y:S05]  /*07c0*/  BSYNC.RECONVERGENT B6 ;  /* 0x0000000000067941 */ /* 0x000fea0003800200 */
.L_x_194:
[----:B------:R-:W0:Y:S02]  /*07d0*/  LDCU.64 UR4, c[0x0][0x3a8] ;  /* 0x00007500ff0477ac */ /* 0x000e240008000a00 */
[----:B0-----:R-:W-:-:S04]  /*07e0*/  ISETP.GE.U32.AND P0, PT, R4, UR4, PT ;  /* 0x0000000404007c0c */ /* 0x001fc8000bf06070 */
[----:B------:R-:W-:-:S13]  /*07f0*/  ISETP.GE.U32.AND.EX P0, PT, R13, UR5, PT, P0 ;  /* 0x000000050d007c0c */ /* 0x000fda000bf06100 */
[----:B------:R-:W-:Y:S05]  /*0800*/  @P0 EXIT ;  /* 0x000000000000094d */ /* 0x000fea0003800000 */
[----:B------:R-:W0:Y:S01]  /*0810*/  LDCU UR4, c[0x0][0x370] ;  /* 0x00006e00ff0477ac */ /* 0x000e220008000800 */
[----:B------:R-:W-:Y:S01]  /*0820*/  BSSY.RECONVERGENT B0, `(.L_x_198) ;  /* 0x000000d000007945 */ /* 0x000fe20003800200 */
[----:B0-----:R-:W-:-:S07]  /*0830*/  IMAD R5, R16, UR4, RZ ;  /* 0x0000000410057c24 */ /* 0x001fce000f8e02ff */
.L_x_200:
[----:B------:R-:W-:-:S04]  /*0840*/  LEA R2, P0, R4, UR44, 0x2 ;  /* 0x0000002c04027c11 */ /* 0x000fc8000f8010ff */
[----:B------:R-:W-:-:S06]  /*0850*/  LEA.HI.X R3, R4, UR45, R13, 0x2, P0 ;  /* 0x0000002d04037c11 */ /* 0x000fcc00080f140d */
[----:B------:R-:W2:Y:S02]  /*0860*/  LDG.E R3, desc[UR36][R2.64] ;  /* 0x0000002402037981 */ /* 0x000ea4000c1e1900 */
[----:B--2---:R-:W-:-:S13]  /*0870*/  FSETP.NEU.AND P0, PT, R3, R0, PT ;  /* 0x000000000300720b */ /* 0x004fda0003f0d000 */
[----:B------:R-:W-:Y:S05]  /*0880*/  @P0 BRA `(.L_x_199) ;  /* 0x0000000000180947 */ /* 0x000fea0003800000 */
[----:B------:R-:W-:-:S04]  /*0890*/  IADD3 R4, P0, PT, R5, R4, RZ ;  /* 0x0000000405047210 */ /* 0x000fc80007f1e0ff */
[----:B------:R-:W-:Y:S02]  /*08a0*/  IADD3.X R13, PT, PT, RZ, R13, RZ, P0, !PT ;  /* 0x0000000dff0d7210 */ /* 0x000fe400007fe4ff */
[----:B------:R-:W-:-:S04]  /*08b0*/  ISETP.GE.U32.AND P0, PT, R4, UR48, PT ;  /* 0x0000003004007c0c */ /* 0x000fc8000bf06070 */
[----:B------:R-:W-:-:S13]  /*08c0*/  ISETP.GE.U32.AND.EX P0, PT, R13, UR49, PT, P0 ;  /* 0x000000310d007c0c */ /* 0x000fda000bf06100 */
[----:B------:R-:W-:Y:S05]  /*08d0*/  @!P0 BRA `(.L_x_200) ;  /* 0xfffffffc00d88947 */ /* 0x000fea000383ffff */
[----:B------:R-:W-:Y:S05]  /*08e0*/  EXIT ;  /* 0x000000000000794d */ /* 0x000fea0003800000 */
.L_x_199:
[----:B------:R-:W-:Y:S05]  /*08f0*/  BSYNC.RECONVERGENT B0 ;  /* 0x0000000000007941 */ /* 0x000fea0003800200 */
.L_x_198:
[----:B------:R-:W0:Y:S01]  /*0900*/  F2F.F64.F32 R2, R3 ;  /* 0x0000000300027310 */ /* 0x000e220000201800 */
[----:B------:R-:W-:Y:S01]  /*0910*/  MOV R10, 0x10 ;  /* 0x00000010000a7802 */ /* 0x000fe20000000f00 */
[----:B------:R-:W1:Y:S01]  /*0920*/  LDCU.64 UR4, c[0x4][0x8] ;  /* 0x01000100ff0477ac */ /* 0x000e620008000a00 */
[----:B------:R-:W-:-:S04]  /*0930*/  MOV R12, R4 ;  /* 0x00000004000c7202 */ /* 0x000fc80000000f00 */
[----:B------:R-:W2:Y:S01]  /*0940*/  LDC.64 R10, c[0x4][R10] ;  /* 0x010000000a0a7b82 */ /* 0x000ea20000000a00 */
[----:B------:R-:W3:Y:S01]  /*0950*/  F2F.F64.F32 R8, R0 ;  /* 0x0000000000087310 */ /* 0x000ee20000201800 */
[----:B------:R4:W-:Y:S04]  /*0960*/  STL.64 [R1], R12 ;  /* 0x0000000c01007387 */ /* 0x0009e80000100a00 */
[----:B0-----:R4:W-:Y:S01]  /*0970*/  STL.64 [R1+0x8], R2 ;  /* 0x0000080201007387 */ /* 0x0019e20000100a00 */
[----:B-1----:R-:W-:Y:S01]  /*0980*/  IMAD.U32 R4, RZ, RZ, UR4 ;  /* 0x00000004ff047e24 */ /* 0x002fe2000f8e00ff */
[----:B------:R-:W-:Y:S02]  /*0990*/  MOV R5, UR5 ;  /* 0x0000000500057c02 */ /* 0x000fe40008000f00 */
[----:B---3--:R4:W-:Y:S05]  /*09a0*/  STL.64 [R1+0x10], R8 ;  /* 0x0000100801007387 */ /* 0x0089ea0000100a00 */
[----:B------:R-:W-:-:S07]  /*09b0*/  LEPC R20, `(.L_x_201) ;  /* 0x000000001014794e */ /* 0x000fce0000000000 */
[----:B--2-4-:R-:W-:Y:S05]  /*09c0*/  CALL.ABS.NOINC R10 ;  /* 0x000000000a007343 */ /* 0x014fea0003c00000 */
.L_x_201:
[----:B------:R-:W-:Y:S05]  /*09d0*/  EXIT ;  /* 0x000000000000794d */ /* 0x000fea0003800000 */
.L_x_196:
[----:B------:R0:W1:Y:S01]  /*09e0*/  F2F.F64.F32 R2, R17 ;  /* 0x0000001100027310 */ /* 0x0000620000201800 */
[----:B------:R-:W-:Y:S01]  /*09f0*/  MOV R0, 0x10 ;  /* 0x0000001000007802 */ /* 0x000fe20000000f00 */
[----:B------:R2:W-:Y:S01]  /*0a00*/  STL.64 [R1], R14 ;  /* 0x0000000e01007387 */ /* 0x0005e20000100a00 */
[----:B------:R-:W3:Y:S05]  /*0a10*/  LDCU.64 UR4, c[0x4][URZ] ;  /* 0x01000000ff0477ac */ /* 0x000eea0008000a00 */
[----:B------:R-:W4:Y:S01]  /*0a20*/  F2F.F64.F32 R8, R18 ;  /* 0x0000001200087310 */ /* 0x000f220000201800 */
[----:B0-----:R2:W0:Y:S01]  /*0a30*/  LDC.64 R16, c[0x4][R0] ;  /* 0x0100000000107b82 */ /* 0x0014220000000a00 */
[----:B-1----:R2:W-:Y:S06]  /*0a40*/  STL.64 [R1+0x8], R2 ;  /* 0x0000080201007387 */ /* 0x0025ec0000100a00 */
[----:B------:R-:W1:Y:S01]  /*0a50*/  F2F.F64.F32 R10, R19 ;  /* 0x00000013000a7310 */ /* 0x000e620000201800 */
[----:B---3--:R-:W-:Y:S01]  /*0a60*/  MOV R4, UR4 ;  /* 0x0000000400047c02 */ /* 0x008fe20008000f00 */
[----:B----4-:R2:W-:Y:S06]  /*0a70*/  STL.64 [R1+0x10], R8 ;  /* 0x0000100801007387 */ /* 0x0105ec0000100a00 */
[----:B------:R-:W3:Y:S01]  /*0a80*/  F2F.F64.F32 R12, R12 ;  /* 0x0000000c000c7310 */ /* 0x000ee20000201800 */
[----:B------:R-:W-:Y:S01]  /*0a90*/  MOV R5, UR5 ;  /* 0x0000000500057c02 */ /* 0x000fe20008000f00 */
[----:B-1----:R2:W-:Y:S04]  /*0aa0*/  STL.64 [R1+0x18], R10 ;  /* 0x0000180a01007387 */ /* 0x0025e80000100a00 */
[----:B---3--:R2:W-:Y:S02]  /*0ab0*/  STL.64 [R1+0x20], R12 ;  /* 0x0000200c01007387 */ /* 0x0085e40000100a00 */
[----:B------:R-:W-:-:S07]  /*0ac0*/  LEPC R20, `(.L_x_202) ;  /* 0x000000001014794e */ /* 0x000fce0000000000 */
[----:B0-2---:R-:W-:Y:S05]  /*0ad0*/  CALL.ABS.NOINC R16 ;  /* 0x0000000010007343 */ /* 0x005fea0003c00000 */
.L_x_202:
[----:B------:R-:W-:Y:S05]  /*0ae0*/  EXIT ;  /* 0x000000000000794d */ /* 0x000fea0003800000 */
.L_x_203:
        /* <DEDUP_REMOVED lines=9> */
.L_x_223:


//--------------------- .text._Z10reset_dataPfS_S_S_m --------------------------
	.section	.text._Z10reset_dataPfS_S_S_m,"ax",@progbits
	.align	128
        .global         _Z10reset_dataPfS_S_S_m
        .type           _Z10reset_dataPfS_S_S_m,@function
        .size           _Z10reset_dataPfS_S_S_m,(.L_x_224 - _Z10reset_dataPfS_S_S_m)
        .other          _Z10reset_dataPfS_S_S_m,@"STO_CUDA_ENTRY STV_DEFAULT"
_Z10reset_dataPfS_S_S_m:
.text._Z10reset_dataPfS_S_S_m:
        /* <DEDUP_REMOVED lines=10> */
[----:B------:R-:W-:Y:S01]  /*00a0*/  BSSY.RECONVERGENT B0, `(.L_x_204) ;  /* 0x000001c000007945 */ /* 0x000fe20003800200 */
[----:B------:R-:W-:Y:S02]  /*00b0*/  IMAD.MOV.U32 R11, RZ, RZ, R0 ;  /* 0x000000ffff0b7224 */ /* 0x000fe400078e0000 */
[----:B------:R-:W-:Y:S01]  /*00c0*/  IMAD.MOV.U32 R10, RZ, RZ, RZ ;  /* 0x000000ffff0a7224 */ /* 0x000fe200078e00ff */
[----:B------:R-:W1:Y:S01]  /*00d0*/  LDCU.64 UR6, c[0x0][0x358] ;  /* 0x00006b00ff0677ac */ /* 0x000e620008000a00 */
[----:B------:R-:W2:Y:S01]  /*00e0*/  LDCU.128 UR12, c[0x0][0x380] ;  /* 0x00007000ff0c77ac */ /* 0x000ea20008000c00 */
[----:B------:R-:W3:Y:S01]  /*00f0*/  LDCU.128 UR16, c[0x0][0x390] ;  /* 0x00007200ff1077ac */ /* 0x000ee20008000c00 */
[----:B0-----:R-:W-:-:S07]  /*0100*/  IMAD R0, R2, UR4, RZ ;  /* 0x0000000402007c24 */ /* 0x001fce000f8e02ff */
.L_x_205:
[C---:B------:R-:W-:Y:S01]  /*0110*/  IMAD.SHL.U32 R8, R11.reuse, 0x4, RZ ;  /* 0x000000040b087824 */ /* 0x040fe200078e00ff */
[----:B------:R-:W-:Y:S01]  /*0120*/  SHF.L.U64.HI R9, R11, 0x2, R10 ;  /* 0x000000020b097819 */ /* 0x000fe2000001020a */
[----:B------:R-:W-:Y:S02]  /*0130*/  IMAD.MOV.U32 R13, RZ, RZ, 0x3f800000 ;  /* 0x3f800000ff0d7424 */ /* 0x000fe400078e00ff */
[----:B------:R-:W-:Y:S01]  /*0140*/  IMAD.MOV.U32 R15, RZ, RZ, 0x40000000 ;  /* 0x40000000ff0f7424 */ /* 0x000fe200078e00ff */
[C---:B--2---:R-:W-:Y:S02]  /*0150*/  IADD3 R2, P0, PT, R8.reuse, UR12, RZ ;  /* 0x0000000c08027c10 */ /* 0x044fe4000ff1e0ff */
[C---:B------:R-:W-:Y:S02]  /*0160*/  IADD3 R4, P1, PT, R8.reuse, UR14, RZ ;  /* 0x0000000e08047c10 */ /* 0x040fe4000ff3e0ff */
[C---:B---3--:R-:W-:Y:S02]  /*0170*/  IADD3 R6, P2, PT, R8.reuse, UR16, RZ ;  /* 0x0000001008067c10 */ /* 0x048fe4000ff5e0ff */
[----:B------:R-:W-:-:S02]  /*0180*/  IADD3 R8, P3, PT, R8, UR18, RZ ;  /* 0x0000001208087c10 */ /* 0x000fc4000ff7e0ff */
[C---:B------:R-:W-:Y:S02]  /*0190*/  IADD3.X R3, PT, PT, R9.reuse, UR13, RZ, P0, !PT ;  /* 0x0000000d09037c10 */ /* 0x040fe400087fe4ff */
[C---:B------:R-:W-:Y:S02]  /*01a0*/  IADD3.X R5, PT, PT, R9.reuse, UR15, RZ, P1, !PT ;  /* 0x0000000f09057c10 */ /* 0x040fe40008ffe4ff */
[C---:B------:R-:W-:Y:S01]  /*01b0*/  IADD3.X R7, PT, PT, R9.reuse, UR17, RZ, P2, !PT ;  /* 0x0000001109077c10 */ /* 0x040fe200097fe4ff */
[----:B-1----:R0:W-:Y:S01]  /*01c0*/  STG.E desc[UR6][R2.64], R13 ;  /* 0x0000000d02007986 */ /* 0x0021e2000c101906 */
[----:B------:R-:W-:Y:S02]  /*01d0*/  IADD3.X R9, PT, PT, R9, UR19, RZ, P3, !PT ;  /* 0x0000001309097c10 */ /* 0x000fe40009ffe4ff */
[----:B------:R-:W-:Y:S01]  /*01e0*/  IADD3 R11, P0, PT, R0, R11, RZ ;  /* 0x0000000b000b7210 */ /* 0x000fe20007f1e0ff */
[----:B------:R0:W-:Y:S04]  /*01f0*/  STG.E desc[UR6][R4.64], R15 ;  /* 0x0000000f04007986 */ /* 0x0001e8000c101906 */
[----:B------:R0:W-:Y:S01]  /*0200*/  STG.E desc[UR6][R6.64], R13 ;  /* 0x0000000d06007986 */ /* 0x0001e2000c101906 */
[----:B------:R-:W-:Y:S01]  /*0210*/  IMAD.X R10, RZ, RZ, R10, P0 ;  /* 0x000000ffff0a7224 */ /* 0x000fe200000e060a */
[----:B------:R-:W-:-:S02]  /*0220*/  ISETP.GE.U32.AND P0, PT, R11, UR8, PT ;  /* 0x000000080b007c0c */ /* 0x000fc4000bf06070 */
[----:B------:R0:W-:Y:S02]  /*0230*/  STG.E desc[UR6][R8.64], R13 ;  /* 0x0000000d08007986 */ /* 0x0001e4000c101906 */
[----:B------:R-:W-:-:S13]  /*0240*/  ISETP.GE.U32.AND.EX P0, PT, R10, UR9, PT, P0 ;  /* 0x000000090a007c0c */ /* 0x000fda000bf06100 */
[----:B0-----:R-:W-:Y:S05]  /*0250*/  @!P0 BRA `(.L_x_205) ;  /* 0xfffffffc00ac8947 */ /* 0x001fea000383ffff */
[----:B------:R-:W-:Y:S05]  /*0260*/  BSYNC.RECONVERGENT B0 ;  /* 0x0000000000007941 */ /* 0x000fea0003800200 */
.L_x_204:
[----:B------:R-:W-:Y:S05]  /*0270*/  EXIT ;  /* 0x000000000000794d */ /* 0x000fea0003800000 */
.L_x_206:
        /* <DEDUP_REMOVED lines=16> */
.L_x_224:


//--------------------- .nv.global.init           --------------------------
	.section	.nv.global.init,"aw",@progbits
.nv.global.init:
	.type		$str$1,@object
	.size		$str$1,($str - $str$1)
$str$1:
        /*0000*/ 	.byte	0x45, 0x72, 0x72, 0x6f, 0x72, 0x20, 0x25, 0x6c, 0x64, 0x3a, 0x20, 0x47, 0x6f, 0x74, 0x20, 0x25
        /*0010*/ 	.byte	0x66, 0x20, 0x77, 0x61, 0x6e, 0x74, 0x65, 0x64, 0x20, 0x25, 0x66, 0x0a, 0x00
	.type		$str,@object
	.size		$str,(.L_0 - $str)
$str:
        /*001d*/ 	.byte	0x45, 0x72, 0x72, 0x6f, 0x72, 0x20, 0x61, 0x74, 0x20, 0x25, 0x6c, 0x64, 0x3a, 0x20, 0x25, 0x66
        /*002d*/ 	.byte	0x20, 0x25, 0x66, 0x20, 0x25, 0x66, 0x3b, 0x20, 0x77, 0x61, 0x6e, 0x74, 0x65, 0x64, 0x20, 0x63
        /*003d*/ 	.byte	0x20, 0x3d, 0x20, 0x25, 0x66, 0x0a, 0x00
.L_0:


//--------------------- .nv.shared._Z10tma_kernelPfS_S_S_mmi --------------------------
	.section	.nv.shared._Z10tma_kernelPfS_S_S_mmi,"aw",@nobits
	.sectionflags	@""
	.align	4
.nv.shared._Z10tma_kernelPfS_S_S_mmi:
	.zero		4096


//--------------------- .nv.shared.reserved.0     --------------------------
	.section	.nv.shared.reserved.0,"aw",@nobits
	.weak		__nv_reservedSMEM_offset_0_alias
	.size		__nv_reservedSMEM_offset_0_alias, 0, 64
	.other		__nv_reservedSMEM_offset_0_alias,@"STO_CUDA_RESERVED_SHARED STV_DEFAULT"
__nv_reservedSMEM_offset_0_alias:
	.zero		0
	.zero		64


//--------------------- .nv.shared._Z30fused_kernel_tb_smbind_barrierPfS_S_S_mmiiPi --------------------------
	.section	.nv.shared._Z30fused_kernel_tb_smbind_barrierPfS_S_S_mmiiPi,"aw",@nobits
	.sectionflags	@""
	.align	4
.nv.shared._Z30fused_kernel_tb_smbind_barrierPfS_S_S_mmiiPi:
	.zero		1032


//--------------------- .nv.shared._Z31fused_kernel_tb_hwaware_barrierPfS_S_S_mmiiPi --------------------------
	.section	.nv.shared._Z31fused_kernel_tb_hwaware_barrierPfS_S_S_mmiiPi,"aw",@nobits
	.sectionflags	@""
	.align	4
.nv.shared._Z31fused_kernel_tb_hwaware_barrierPfS_S_S_mmiiPi:
	.zero		1032


//--------------------- .nv.shared._Z23fused_kernel_tb_hwawarePfS_S_S_mmiiPi --------------------------
	.section	.nv.shared._Z23fused_kernel_tb_hwawarePfS_S_S_mmiiPi,"aw",@nobits
	.sectionflags	@""
	.align	4
.nv.shared._Z23fused_kernel_tb_hwawarePfS_S_S_mmiiPi:
	.zero		1032


//--------------------- .nv.constant0._Z10tma_kernelPfS_S_S_mmi --------------------------
	.section	.nv.constant0._Z10tma_kernelPfS_S_S_mmi,"a",@progbits
	.sectionflags	@""
	.align	4
.nv.constant0._Z10tma_kernelPfS_S_S_mmi:
	.zero		948


//--------------------- .nv.constant0._Z30fused_kernel_tb_smbind_barrierPfS_S_S_mmiiPi --------------------------
	.section	.nv.constant0._Z30fused_kernel_tb_smbind_barrierPfS_S_S_mmiiPi,"a",@progbits
	.sectionflags	@""
	.align	4
.nv.constant0._Z30fused_kernel_tb_smbind_barrierPfS_S_S_mmiiPi:
	.zero		960


//--------------------- .nv.constant0._Z31fused_kernel_tb_hwaware_barrierPfS_S_S_mmiiPi --------------------------
	.section	.nv.constant0._Z31fused_kernel_tb_hwaware_barrierPfS_S_S_mmiiPi,"a",@progbits
	.sectionflags	@""
	.align	4
.nv.constant0._Z31fused_kernel_tb_hwaware_barrierPfS_S_S_mmiiPi:
	.zero		960


//--------------------- .nv.constant0._Z23fused_kernel_tb_hwawarePfS_S_S_mmiiPi --------------------------
	.section	.nv.constant0._Z23fused_kernel_tb_hwawarePfS_S_S_mmiiPi,"a",@progbits
	.sectionflags	@""
	.align	4
.nv.constant0._Z23fused_kernel_tb_hwawarePfS_S_S_mmiiPi:
	.zero		960


//--------------------- .nv.constant0._Z25fused_kernel_tbinterleavePfS_S_S_mmi --------------------------
	.section	.nv.constant0._Z25fused_kernel_tbinterleavePfS_S_S_mmi,"a",@progbits
	.sectionflags	@""
	.align	4
.nv.constant0._Z25fused_kernel_tbinterleavePfS_S_S_mmi:
	.zero		948


//--------------------- .nv.constant0._Z21fused_kernel3_barrierPfS_S_S_mmi --------------------------
	.section	.nv.constant0._Z21fused_kernel3_barrierPfS_S_S_mmi,"a",@progbits
	.sectionflags	@""
	.align	4
.nv.constant0._Z21fused_kernel3_barrierPfS_S_S_mmi:
	.zero		948


//--------------------- .nv.constant0._Z13fused_kernel3PfS_S_S_mmi --------------------------
	.section	.nv.constant0._Z13fused_kernel3PfS_S_S_mmi,"a",@progbits
	.sectionflags	@""
	.align	4
.nv.constant0._Z13fused_kernel3PfS_S_S_mmi:
	.zero		948


//--------------------- .nv.constant0._Z21fused_kernel2_barrierPfS_S_S_mmi --------------------------
	.section	.nv.constant0._Z21fused_kernel2_barrierPfS_S_S_mmi,"a",@progbits
	.sectionflags	@""
	.align	4
.nv.constant0._Z21fused_kernel2_barrierPfS_S_S_mmi:
	.zero		948


//--------------------- .nv.constant0._Z13fused_kernel2PfS_S_S_mmi --------------------------
	.section	.nv.constant0._Z13fused_kernel2PfS_S_S_mmi,"a",@progbits
	.sectionflags	@""
	.align	4
.nv.constant0._Z13fused_kernel2PfS_S_S_mmi:
	.zero		948


//--------------------- .nv.constant0._Z20fused_kernel_barrierPfS_S_S_mmi --------------------------
	.section	.nv.constant0._Z20fused_kernel_barrierPfS_S_S_mmi,"a",@progbits
	.sectionflags	@""
	.align	4
.nv.constant0._Z20fused_kernel_barrierPfS_S_S_mmi:
	.zero		948


//--------------------- .nv.constant0._Z12fused_kernelPfS_S_S_mmi --------------------------
	.section	.nv.constant0._Z12fused_kernelPfS_S_S_mmi,"a",@progbits
	.sectionflags	@""
	.align	4
.nv.constant0._Z12fused_kernelPfS_S_S_mmi:
	.zero		948


//--------------------- .nv.constant0._Z19computebound_kernelPfmi --------------------------
	.section	.nv.constant0._Z19computebound_kernelPfmi,"a",@progbits
	.sectionflags	@""
	.align	4
.nv.constant0._Z19computebound_kernelPfmi:
	.zero		916


//--------------------- .nv.constant0._Z15membound_kernelPfS_S_m --------------------------
	.section	.nv.constant0._Z15membound_kernelPfS_S_m,"a",@progbits
	.sectionflags	@""
	.align	4
.nv.constant0._Z15membound_kernelPfS_S_m:
	.zero		928


//--------------------- .nv.constant0._Z11verify_dataPfS_S_S_mmm --------------------------
	.section	.nv.constant0._Z11verify_dataPfS_S_S_mmm,"a",@progbits
	.sectionflags	@""
	.align	4
.nv.constant0._Z11verify_dataPfS_S_S_mmm:
	.zero		952


//--------------------- .nv.constant0._Z10reset_dataPfS_S_S_m --------------------------
	.section	.nv.constant0._Z10reset_dataPfS_S_S_m,"a",@progbits
	.sectionflags	@""
	.align	4
.nv.constant0._Z10reset_dataPfS_S_S_m:
	.zero		936


//--------------------- SYMBOLS --------------------------

	.type		.nv.reservedSmem.offset0,@object
	.size		.nv.reservedSmem.offset0,0x4
	.type		.nv.reservedSmem.cap,@object
	.size		.nv.reservedSmem.cap,0x4
	.type		vprintf,@function
